	.target	sm_90a

	.elftype	@"ET_EXEC"


//--------------------- .note.nv.tkinfo           --------------------------
	.section	.note.nv.tkinfo,"",@"SHT_NOTE"
	.sectionflags	@"SHF_NOTE_NV_TKINFO"
	.tkinfo
        /*0018*/ 	.word	0x00000002
        /*0030*/ 	.string	""
        /*0030*/ 	.string	"ptxas"
        /*0030*/ 	.string	"Cuda compilation tools, release 13.0, V13.0.88"
        /*0030*/ 	.string	"Build cuda_13.0.r13.0/compiler.36424714_0"
        /*0030*/ 	.string	"-arch sm_90a -m 64 "



//--------------------- .note.nv.cuinfo           --------------------------
	.section	.note.nv.cuinfo,"",@"SHT_NOTE"
	.sectionflags	@"SHF_NOTE_NV_CUINFO"
        /*0018*/ 	.short	0x0002
        /*001a*/ 	.short	0x005a
        /*001c*/ 	.short	0x0082
	.zero		2


//--------------------- .nv.info                  --------------------------
	.section	.nv.info,"",@"SHT_CUDA_INFO"
	.align	4


	//----- nvinfo : EIATTR_REGCOUNT
	.align		4
        /*0000*/ 	.byte	0x04, 0x2f
        /*0002*/ 	.short	(.L_15 - .L_14)
	.align		4
.L_14:
        /*0004*/ 	.word	index@(_ZN7cutlass13device_kernelINS_4gemm6kernel13GemmUniversalIN4cute5tupleIJiiiiEEENS1_10collective13CollectiveMmaINS1_34MainloopSm90TmaGmmaWarpSpecializedILi9ENS5_IJNS4_1CILi4EEENSA_ILi2EEENSA_ILi1EEEEEENS1_35KernelTmaWarpSpecializedCooperativeEEENS5_IJNSA_ILi128EEENSA_ILi64EEENSA_ILi32EEEEEEfNS5_IJlSD_lEEEfSL_NS4_8TiledMMAINS4_8MMA_AtomIJNS4_4SM904GMMA29MMA_64x64x8_F32TF32TF32_SS_TNILNSP_7ScaleInE1ELSR_1EEEEEENS4_6LayoutINS5_IJSC_SD_SD_EEENS5_IJSD_NSA_ILi0EEESW_EEEEENS5_IJNS4_10UnderscoreESZ_SZ_EEEEENS4_23SM90_TMA_LOAD_MULTICASTENS4_14ComposedLayoutINS4_7SwizzleILi3ELi4ELi3EEENS4_18smem_ptr_flag_bitsILi32EEENSU_INS5_IJNSA_ILi8EEESJ_EEENS5_IJSJ_SD_EEEEEEEvNS4_8identityES12_S1C_vS1D_EENS_8epilogue10collective6detail29Sm90TmaWarpSpecializedAdapterINS1G_15DefaultEpilogueIfSL_SL_NS1F_6thread17LinearCombinationIfLi1EffLNS1K_9ScaleType4KindE0ELNS_15FloatRoundStyleE2EfEENS1_15EpilogueDefaultEEEEEvvEEEEvNT_6ParamsE)
        /*0008*/ 	.word	0x000000a8


	//----- nvinfo : EIATTR_FRAME_SIZE
	.align		4
.L_15:
        /*000c*/ 	.byte	0x04, 0x11
        /*000e*/ 	.short	(.L_17 - .L_16)
	.align		4
.L_16:
        /*0010*/ 	.word	index@(_ZN7cutlass13device_kernelINS_4gemm6kernel13GemmUniversalIN4cute5tupleIJiiiiEEENS1_10collective13CollectiveMmaINS1_34MainloopSm90TmaGmmaWarpSpecializedILi9ENS5_IJNS4_1CILi4EEENSA_ILi2EEENSA_ILi1EEEEEENS1_35KernelTmaWarpSpecializedCooperativeEEENS5_IJNSA_ILi128EEENSA_ILi64EEENSA_ILi32EEEEEEfNS5_IJlSD_lEEEfSL_NS4_8TiledMMAINS4_8MMA_AtomIJNS4_4SM904GMMA29MMA_64x64x8_F32TF32TF32_SS_TNILNSP_7ScaleInE1ELSR_1EEEEEENS4_6LayoutINS5_IJSC_SD_SD_EEENS5_IJSD_NSA_ILi0EEESW_EEEEENS5_IJNS4_10UnderscoreESZ_SZ_EEEEENS4_23SM90_TMA_LOAD_MULTICASTENS4_14ComposedLayoutINS4_7SwizzleILi3ELi4ELi3EEENS4_18smem_ptr_flag_bitsILi32EEENSU_INS5_IJNSA_ILi8EEESJ_EEENS5_IJSJ_SD_EEEEEEEvNS4_8identityES12_S1C_vS1D_EENS_8epilogue10collective6detail29Sm90TmaWarpSpecializedAdapterINS1G_15DefaultEpilogueIfSL_SL_NS1F_6thread17LinearCombinationIfLi1EffLNS1K_9ScaleType4KindE0ELNS_15FloatRoundStyleE2EfEENS1_15EpilogueDefaultEEEEEvvEEEEvNT_6ParamsE)
        /*0014*/ 	.word	0x00000000


	//----- nvinfo : EIATTR_MIN_STACK_SIZE
	.align		4
.L_17:
        /*0018*/ 	.byte	0x04, 0x12
        /*001a*/ 	.short	(.L_19 - .L_18)
	.align		4
.L_18:
        /*001c*/ 	.word	index@(_ZN7cutlass13device_kernelINS_4gemm6kernel13GemmUniversalIN4cute5tupleIJiiiiEEENS1_10collective13CollectiveMmaINS1_34MainloopSm90TmaGmmaWarpSpecializedILi9ENS5_IJNS4_1CILi4EEENSA_ILi2EEENSA_ILi1EEEEEENS1_35KernelTmaWarpSpecializedCooperativeEEENS5_IJNSA_ILi128EEENSA_ILi64EEENSA_ILi32EEEEEEfNS5_IJlSD_lEEEfSL_NS4_8TiledMMAINS4_8MMA_AtomIJNS4_4SM904GMMA29MMA_64x64x8_F32TF32TF32_SS_TNILNSP_7ScaleInE1ELSR_1EEEEEENS4_6LayoutINS5_IJSC_SD_SD_EEENS5_IJSD_NSA_ILi0EEESW_EEEEENS5_IJNS4_10UnderscoreESZ_SZ_EEEEENS4_23SM90_TMA_LOAD_MULTICASTENS4_14ComposedLayoutINS4_7SwizzleILi3ELi4ELi3EEENS4_18smem_ptr_flag_bitsILi32EEENSU_INS5_IJNSA_ILi8EEESJ_EEENS5_IJSJ_SD_EEEEEEEvNS4_8identityES12_S1C_vS1D_EENS_8epilogue10collective6detail29Sm90TmaWarpSpecializedAdapterINS1G_15DefaultEpilogueIfSL_SL_NS1F_6thread17LinearCombinationIfLi1EffLNS1K_9ScaleType4KindE0ELNS_15FloatRoundStyleE2EfEENS1_15EpilogueDefaultEEEEEvvEEEEvNT_6ParamsE)
        /*0020*/ 	.word	0x00000000
.L_19:


//--------------------- .nv.compat                --------------------------
	.section	.nv.compat,"",@"SHT_CUDA_COMPAT_INFO"
	.align	4
        /*0000*/ 	.byte	0x02, 0x09, 0x01, 0x00, 0x02, 0x02, 0x04, 0x00, 0x02, 0x05, 0x05, 0x00, 0x03, 0x07, 0x01, 0x01
        /*0010*/ 	.byte	0x02, 0x03, 0x01, 0x00, 0x02, 0x06, 0x01, 0x00, 0x04, 0x0b, 0x08, 0x00, 0x00, 0x00, 0x00, 0x00
        /*0020*/ 	.byte	0x00, 0x00, 0x00, 0x00


//--------------------- .nv.info._ZN7cutlass13device_kernelINS_4gemm6kernel13GemmUniversalIN4cute5tupleIJiiiiEEENS1_10collective13CollectiveMmaINS1_34MainloopSm90TmaGmmaWarpSpecializedILi9ENS5_IJNS4_1CILi4EEENSA_ILi2EEENSA_ILi1EEEEEENS1_35KernelTmaWarpSpecializedCooperativeEEENS5_IJNSA_ILi128EEENSA_ILi64EEENSA_ILi32EEEEEEfNS5_IJlSD_lEEEfSL_NS4_8TiledMMAINS4_8MMA_AtomIJNS4_4SM904GMMA29MMA_64x64x8_F32TF32TF32_SS_TNILNSP_7ScaleInE1ELSR_1EEEEEENS4_6LayoutINS5_IJSC_SD_SD_EEENS5_IJSD_NSA_ILi0EEESW_EEEEENS5_IJNS4_10UnderscoreESZ_SZ_EEEEENS4_23SM90_TMA_LOAD_MULTICASTENS4_14ComposedLayoutINS4_7SwizzleILi3ELi4ELi3EEENS4_18smem_ptr_flag_bitsILi32EEENSU_INS5_IJNSA_ILi8EEESJ_EEENS5_IJSJ_SD_EEEEEEEvNS4_8identityES12_S1C_vS1D_EENS_8epilogue10collective6detail29Sm90TmaWarpSpecializedAdapterINS1G_15DefaultEpilogueIfSL_SL_NS1F_6thread17LinearCombinationIfLi1EffLNS1K_9ScaleType4KindE0ELNS_15FloatRoundStyleE2EfEENS1_15EpilogueDefaultEEEEEvvEEEEvNT_6ParamsE --------------------------
	.section	.nv.info._ZN7cutlass13device_kernelINS_4gemm6kernel13GemmUniversalIN4cute5tupleIJiiiiEEENS1_10collective13CollectiveMmaINS1_34MainloopSm90TmaGmmaWarpSpecializedILi9ENS5_IJNS4_1CILi4EEENSA_ILi2EEENSA_ILi1EEEEEENS1_35KernelTmaWarpSpecializedCooperativeEEENS5_IJNSA_ILi128EEENSA_ILi64EEENSA_ILi32EEEEEEfNS5_IJlSD_lEEEfSL_NS4_8TiledMMAINS4_8MMA_AtomIJNS4_4SM904GMMA29MMA_64x64x8_F32TF32TF32_SS_TNILNSP_7ScaleInE1ELSR_1EEEEEENS4_6LayoutINS5_IJSC_SD_SD_EEENS5_IJSD_NSA_ILi0EEESW_EEEEENS5_IJNS4_10UnderscoreESZ_SZ_EEEEENS4_23SM90_TMA_LOAD_MULTICASTENS4_14ComposedLayoutINS4_7SwizzleILi3ELi4ELi3EEENS4_18smem_ptr_flag_bitsILi32EEENSU_INS5_IJNSA_ILi8EEESJ_EEENS5_IJSJ_SD_EEEEEEEvNS4_8identityES12_S1C_vS1D_EENS_8epilogue10collective6detail29Sm90TmaWarpSpecializedAdapterINS1G_15DefaultEpilogueIfSL_SL_NS1F_6thread17LinearCombinationIfLi1EffLNS1K_9ScaleType4KindE0ELNS_15FloatRoundStyleE2EfEENS1_15EpilogueDefaultEEEEEvvEEEEvNT_6ParamsE,"",@"SHT_CUDA_INFO"
	.sectionflags	@""
	.align	4


	//----- nvinfo : EIATTR_CUDA_API_VERSION
	.align		4
        /*0000*/ 	.byte	0x04, 0x37
        /*0002*/ 	.short	(.L_21 - .L_20)
.L_20:
        /*0004*/ 	.word	0x00000082


	//----- nvinfo : EIATTR_KPARAM_INFO
	.align		4
.L_21:
        /*0008*/ 	.byte	0x04, 0x17
        /*000a*/ 	.short	(.L_23 - .L_22)
.L_22:
        /*000c*/ 	.word	0x00000000
        /*0010*/ 	.short	0x0000
        /*0012*/ 	.short	0x0070
        /*0014*/ 	.byte	0x00, 0xf0, 0x01, 0x10


	//----- nvinfo : EIATTR_SPARSE_MMA_MASK
	.align		4
.L_23:
        /*0018*/ 	.byte	0x03, 0x50
        /*001a*/ 	.short	0x0000


	//----- nvinfo : EIATTR_MAXREG_COUNT
	.align		4
        /*001c*/ 	.byte	0x03, 0x1b
        /*001e*/ 	.short	0x00a8


	//----- nvinfo : EIATTR_NUM_BARRIERS
	.align		4
        /*0020*/ 	.byte	0x02, 0x4c
        /*0022*/ 	.byte	0x01
	.zero		1


	//----- nvinfo : EIATTR_EXTERNS
	.align		4
        /*0024*/ 	.byte	0x04, 0x0f
        /*0026*/ 	.short	(.L_25 - .L_24)


	//   ....[0]....
	.align		4
.L_24:
        /*0028*/ 	.word	index@(__assertfail)


	//----- nvinfo : EIATTR_MERCURY_ISA_VERSION
	.align		4
.L_25:
        /*002c*/ 	.byte	0x03, 0x5f
        /*002e*/ 	.short	0x0101


	//----- nvinfo : EIATTR_INT_WARP_WIDE_INSTR_OFFSETS
	.align		4
        /*0030*/ 	.byte	0x04, 0x31
        /*0032*/ 	.short	(.L_27 - .L_26)


	//   ....[0]....
.L_26:
        /*0034*/ 	.word	0x00000550


	//   ....[1]....
        /*0038*/ 	.word	0x00000580


	//   ....[2]....
        /*003c*/ 	.word	0x00000730


	//----- nvinfo : EIATTR_COOP_GROUP_MASK_REGIDS
	.align		4
.L_27:
        /*0040*/ 	.byte	0x04, 0x29
        /*0042*/ 	.short	(.L_29 - .L_28)


	//   ....[0]....
.L_28:
        /*0044*/ 	.word	0xffffffff


	//   ....[1]....
        /*0048*/ 	.word	0xffffffff


	//   ....[2]....
        /*004c*/ 	.word	0xffffffff


	//   ....[3]....
        /*0050*/ 	.word	0xffffffff


	//   ....[4]....
        /*0054*/ 	.word	0xffffffff


	//   ....[5]....
        /*0058*/ 	.word	0xffffffff


	//----- nvinfo : EIATTR_COOP_GROUP_INSTR_OFFSETS
	.align		4
.L_29:
        /*005c*/ 	.byte	0x04, 0x28
        /*005e*/ 	.short	(.L_31 - .L_30)


	//   ....[0]....
.L_30:
        /*0060*/ 	.word	0x00000060


	//   ....[1]....
        /*0064*/ 	.word	0x00000070


	//   ....[2]....
        /*0068*/ 	.word	0x00000130


	//   ....[3]....
        /*006c*/ 	.word	0x000003a0


	//   ....[4]....
        /*0070*/ 	.word	0x000008e0


	//   ....[5]....
        /*0074*/ 	.word	0x00001320


	//----- nvinfo : EIATTR_REG_RECONFIG
	.align		4
.L_31:
        /*0078*/ 	.byte	0x01, 0x54
	.zero		2


	//----- nvinfo : EIATTR_SYSCALL_OFFSETS
	.align		4
        /*007c*/ 	.byte	0x04, 0x46
        /*007e*/ 	.short	(.L_33 - .L_32)


	//   ....[0]....
.L_32:
        /*0080*/ 	.word	0x000014e0


	//----- nvinfo : EIATTR_MBARRIER_INSTR_OFFSETS
	.align		4
.L_33:
        /*0084*/ 	.byte	0x04, 0x39
        /*0086*/ 	.short	(.L_35 - .L_34)


	//   ....[0]....
.L_34:
        /*0088*/ 	.word	0x00000250
        /*008c*/ 	.word	0x000000ff
        /*0090*/ 	.word	0x00000000
        /*0094*/ 	.short	0x0100
        /*0096*/ 	.byte	0x08
	.zero		1


	//   ....[1]....
        /*0098*/ 	.word	0x00000260
        /*009c*/ 	.word	0x000000ff
        /*00a0*/ 	.word	0x00000048
        /*00a4*/ 	.short	0x0100
        /*00a6*/ 	.byte	0x08
	.zero		1


	//   ....[2]....
        /*00a8*/ 	.word	0x00000270
        /*00ac*/ 	.word	0x000000ff
        /*00b0*/ 	.word	0x00000008
        /*00b4*/ 	.short	0x0100
        /*00b6*/ 	.byte	0x08
	.zero		1


	//   ....[3]....
        /*00b8*/ 	.word	0x00000280
        /*00bc*/ 	.word	0x000000ff
        /*00c0*/ 	.word	0x00000050
        /*00c4*/ 	.short	0x0100
        /*00c6*/ 	.byte	0x08
	.zero		1


	//   ....[4]....
        /*00c8*/ 	.word	0x00000290
        /*00cc*/ 	.word	0x000000ff
        /*00d0*/ 	.word	0x00000010
        /*00d4*/ 	.short	0x0100
        /*00d6*/ 	.byte	0x08
	.zero		1


	//   ....[5]....
        /*00d8*/ 	.word	0x000002a0
        /*00dc*/ 	.word	0x000000ff
        /*00e0*/ 	.word	0x00000058
        /*00e4*/ 	.short	0x0100
        /*00e6*/ 	.byte	0x08
	.zero		1


	//   ....[6]....
        /*00e8*/ 	.word	0x000002b0
        /*00ec*/ 	.word	0x000000ff
        /*00f0*/ 	.word	0x00000018
        /*00f4*/ 	.short	0x0100
        /*00f6*/ 	.byte	0x08
	.zero		1


	//   ....[7]....
        /*00f8*/ 	.word	0x000002c0
        /*00fc*/ 	.word	0x000000ff
        /*0100*/ 	.word	0x00000060
        /*0104*/ 	.short	0x0100
        /*0106*/ 	.byte	0x08
	.zero		1


	//   ....[8]....
        /*0108*/ 	.word	0x000002d0
        /*010c*/ 	.word	0x000000ff
        /*0110*/ 	.word	0x00000020
        /*0114*/ 	.short	0x0100
        /*0116*/ 	.byte	0x08
	.zero		1


	//   ....[9]....
        /*0118*/ 	.word	0x000002e0
        /*011c*/ 	.word	0x000000ff
        /*0120*/ 	.word	0x00000068
        /*0124*/ 	.short	0x0100
        /*0126*/ 	.byte	0x08
	.zero		1


	//   ....[10]....
        /*0128*/ 	.word	0x000002f0
        /*012c*/ 	.word	0x000000ff
        /*0130*/ 	.word	0x00000028
        /*0134*/ 	.short	0x0100
        /*0136*/ 	.byte	0x08
	.zero		1


	//   ....[11]....
        /*0138*/ 	.word	0x00000300
        /*013c*/ 	.word	0x000000ff
        /*0140*/ 	.word	0x00000070
        /*0144*/ 	.short	0x0100
        /*0146*/ 	.byte	0x08
	.zero		1


	//   ....[12]....
        /*0148*/ 	.word	0x00000310
        /*014c*/ 	.word	0x000000ff
        /*0150*/ 	.word	0x00000030
        /*0154*/ 	.short	0x0100
        /*0156*/ 	.byte	0x08
	.zero		1


	//   ....[13]....
        /*0158*/ 	.word	0x00000320
        /*015c*/ 	.word	0x000000ff
        /*0160*/ 	.word	0x00000078
        /*0164*/ 	.short	0x0100
        /*0166*/ 	.byte	0x08
	.zero		1


	//   ....[14]....
        /*0168*/ 	.word	0x00000330
        /*016c*/ 	.word	0x000000ff
        /*0170*/ 	.word	0x00000038
        /*0174*/ 	.short	0x0100
        /*0176*/ 	.byte	0x08
	.zero		1


	//   ....[15]....
        /*0178*/ 	.word	0x00000340
        /*017c*/ 	.word	0x000000ff
        /*0180*/ 	.word	0x00000080
        /*0184*/ 	.short	0x0100
        /*0186*/ 	.byte	0x08
	.zero		1


	//   ....[16]....
        /*0188*/ 	.word	0x00000350
        /*018c*/ 	.word	0x000000ff
        /*0190*/ 	.word	0x00000040
        /*0194*/ 	.short	0x0100
        /*0196*/ 	.byte	0x08
	.zero		1


	//   ....[17]....
        /*0198*/ 	.word	0x00000360
        /*019c*/ 	.word	0x000000ff
        /*01a0*/ 	.word	0x00000088
        /*01a4*/ 	.short	0x0100
        /*01a6*/ 	.byte	0x08
	.zero		1


	//   ....[18]....
        /*01a8*/ 	.word	0x000007c0
        /*01ac*/ 	.word	0x000000ff
        /*01b0*/ 	.word	0x000000a0
        /*01b4*/ 	.short	0x0100
        /*01b6*/ 	.byte	0x06
	.zero		1


	//   ....[19]....
        /*01b8*/ 	.word	0x00000860
        /*01bc*/ 	.word	0x000000ff
        /*01c0*/ 	.word	0x000000a8
        /*01c4*/ 	.short	0x0100
        /*01c6*/ 	.byte	0x06
	.zero		1


	//   ....[20]....
        /*01c8*/ 	.word	0x000015a0
        /*01cc*/ 	.word	0x00000003
        /*01d0*/ 	.word	0x00000000
        /*01d4*/ 	.short	0x010a
        /*01d6*/ 	.byte	0x3f
	.zero		1


	//   ....[21]....
        /*01d8*/ 	.word	0x000015e0
        /*01dc*/ 	.word	0x00000003
        /*01e0*/ 	.word	0x00000000
        /*01e4*/ 	.short	0x010a
        /*01e6*/ 	.byte	0x3f
	.zero		1


	//   ....[22]....
        /*01e8*/ 	.word	0x000019b0
        /*01ec*/ 	.word	0x00000005
        /*01f0*/ 	.word	0x00000000
        /*01f4*/ 	.short	0x010a
        /*01f6*/ 	.byte	0x3f
	.zero		1


	//   ....[23]....
        /*01f8*/ 	.word	0x000019f0
        /*01fc*/ 	.word	0x00000005
        /*0200*/ 	.word	0x00000000
        /*0204*/ 	.short	0x010a
        /*0206*/ 	.byte	0x3f
	.zero		1


	//   ....[24]....
        /*0208*/ 	.word	0x00001c50
        /*020c*/ 	.word	0x00000005
        /*0210*/ 	.word	0x00000000
        /*0214*/ 	.short	0x0101
        /*0216*/ 	.byte	0x3f
	.zero		1


	//   ....[25]....
        /*0218*/ 	.word	0x00001e70
        /*021c*/ 	.word	0x00000003
        /*0220*/ 	.word	0x00000000
        /*0224*/ 	.short	0x0101
        /*0226*/ 	.byte	0x3f
	.zero		1


	//   ....[26]....
        /*0228*/ 	.word	0x00004e30
        /*022c*/ 	.word	0x0000000e
        /*0230*/ 	.word	0x00000048
        /*0234*/ 	.short	0x010a
        /*0236*/ 	.byte	0x3f
	.zero		1


	//   ....[27]....
        /*0238*/ 	.word	0x000051e0
        /*023c*/ 	.word	0x00000006
        /*0240*/ 	.word	0x000000a8
        /*0244*/ 	.short	0x0101
        /*0246*/ 	.byte	0x3f
	.zero		1


	//   ....[28]....
        /*0248*/ 	.word	0x00005910
        /*024c*/ 	.word	0x00000007
        /*0250*/ 	.word	0x00000000
        /*0254*/ 	.short	0x010a
        /*0256*/ 	.byte	0x3f
	.zero		1


	//   ....[29]....
        /*0258*/ 	.word	0x00005990
        /*025c*/ 	.word	0x00000009
        /*0260*/ 	.word	0x00000000
        /*0264*/ 	.short	0x010a
        /*0266*/ 	.byte	0x3f
	.zero		1


	//   ....[30]....
        /*0268*/ 	.word	0x00005a20
        /*026c*/ 	.word	0x00000006
        /*0270*/ 	.word	0x00000000
        /*0274*/ 	.short	0x010a
        /*0276*/ 	.byte	0x3f
	.zero		1


	//   ....[31]....
        /*0278*/ 	.word	0x00005ab0
        /*027c*/ 	.word	0x00000009
        /*0280*/ 	.word	0x00000000
        /*0284*/ 	.short	0x010a
        /*0286*/ 	.byte	0x3f
	.zero		1


	//   ....[32]....
        /*0288*/ 	.word	0x00005b40
        /*028c*/ 	.word	0x00000006
        /*0290*/ 	.word	0x00000000
        /*0294*/ 	.short	0x010a
        /*0296*/ 	.byte	0x3f
	.zero		1


	//   ....[33]....
        /*0298*/ 	.word	0x00005bd0
        /*029c*/ 	.word	0x00000009
        /*02a0*/ 	.word	0x00000000
        /*02a4*/ 	.short	0x010a
        /*02a6*/ 	.byte	0x3f
	.zero		1


	//   ....[34]....
        /*02a8*/ 	.word	0x00005c60
        /*02ac*/ 	.word	0x00000006
        /*02b0*/ 	.word	0x00000000
        /*02b4*/ 	.short	0x010a
        /*02b6*/ 	.byte	0x3f
	.zero		1


	//   ....[35]....
        /*02b8*/ 	.word	0x00005cf0
        /*02bc*/ 	.word	0x00000009
        /*02c0*/ 	.word	0x00000000
        /*02c4*/ 	.short	0x010a
        /*02c6*/ 	.byte	0x3f
	.zero		1


	//   ....[36]....
        /*02c8*/ 	.word	0x00005d80
        /*02cc*/ 	.word	0x00000003
        /*02d0*/ 	.word	0x00000000
        /*02d4*/ 	.short	0x010a
        /*02d6*/ 	.byte	0x3f
	.zero		1


	//   ....[37]....
        /*02d8*/ 	.word	0x00005de0
        /*02dc*/ 	.word	0x00000003
        /*02e0*/ 	.word	0x00000000
        /*02e4*/ 	.short	0x010a
        /*02e6*/ 	.byte	0x3f
	.zero		1


	//   ....[38]....
        /*02e8*/ 	.word	0x00005e30
        /*02ec*/ 	.word	0x00000005
        /*02f0*/ 	.word	0x00000000
        /*02f4*/ 	.short	0x010a
        /*02f6*/ 	.byte	0x3f
	.zero		1


	//   ....[39]....
        /*02f8*/ 	.word	0x00005f00
        /*02fc*/ 	.word	0x0000000e
        /*0300*/ 	.word	0x00000048
        /*0304*/ 	.short	0x010a
        /*0306*/ 	.byte	0x3f
	.zero		1


	//   ....[40]....
        /*0308*/ 	.word	0x00005fd0
        /*030c*/ 	.word	0x00000007
        /*0310*/ 	.word	0x00000000
        /*0314*/ 	.short	0x010a
        /*0316*/ 	.byte	0x3f
	.zero		1


	//   ....[41]....
        /*0318*/ 	.word	0x00006020
        /*031c*/ 	.word	0x00000009
        /*0320*/ 	.word	0x00000000
        /*0324*/ 	.short	0x010a
        /*0326*/ 	.byte	0x3f
	.zero		1


	//   ....[42]....
        /*0328*/ 	.word	0x00006070
        /*032c*/ 	.word	0x00000006
        /*0330*/ 	.word	0x00000000
        /*0334*/ 	.short	0x010a
        /*0336*/ 	.byte	0x3f
	.zero		1


	//   ....[43]....
        /*0338*/ 	.word	0x000060c0
        /*033c*/ 	.word	0x00000009
        /*0340*/ 	.word	0x00000000
        /*0344*/ 	.short	0x010a
        /*0346*/ 	.byte	0x3f
	.zero		1


	//   ....[44]....
        /*0348*/ 	.word	0x00006110
        /*034c*/ 	.word	0x00000006
        /*0350*/ 	.word	0x00000000
        /*0354*/ 	.short	0x010a
        /*0356*/ 	.byte	0x3f
	.zero		1


	//   ....[45]....
        /*0358*/ 	.word	0x00006160
        /*035c*/ 	.word	0x00000009
        /*0360*/ 	.word	0x00000000
        /*0364*/ 	.short	0x010a
        /*0366*/ 	.byte	0x3f
	.zero		1


	//   ....[46]....
        /*0368*/ 	.word	0x000061b0
        /*036c*/ 	.word	0x00000006
        /*0370*/ 	.word	0x00000000
        /*0374*/ 	.short	0x010a
        /*0376*/ 	.byte	0x3f
	.zero		1


	//   ....[47]....
        /*0378*/ 	.word	0x00006200
        /*037c*/ 	.word	0x00000009
        /*0380*/ 	.word	0x00000000
        /*0384*/ 	.short	0x010a
        /*0386*/ 	.byte	0x3f
	.zero		1


	//----- nvinfo : EIATTR_NUM_MBARRIERS
	.align		4
.L_35:
        /*0388*/ 	.byte	0x03, 0x38
        /*038a*/ 	.short	0x0014


	//----- nvinfo : EIATTR_EXIT_INSTR_OFFSETS
	.align		4
        /*038c*/ 	.byte	0x04, 0x1c
        /*038e*/ 	.short	(.L_37 - .L_36)


	//   ....[0]....
.L_36:
        /*0390*/ 	.word	0x00000a40


	//   ....[1]....
        /*0394*/ 	.word	0x00001250


	//   ....[2]....
        /*0398*/ 	.word	0x00004420


	//   ....[3]....
        /*039c*/ 	.word	0x00004980


	//   ....[4]....
        /*03a0*/ 	.word	0x00005dd0


	//----- nvinfo : EIATTR_MAX_THREADS
	.align		4
.L_37:
        /*03a4*/ 	.byte	0x04, 0x05
        /*03a6*/ 	.short	(.L_39 - .L_38)
.L_38:
        /*03a8*/ 	.word	0x00000180
        /*03ac*/ 	.word	0x00000001
        /*03b0*/ 	.word	0x00000001


	//----- nvinfo : EIATTR_CRS_STACK_SIZE
	.align		4
.L_39:
        /*03b4*/ 	.byte	0x04, 0x1e
        /*03b6*/ 	.short	(.L_41 - .L_40)
.L_40:
        /*03b8*/ 	.word	0x00000000


	//----- nvinfo : EIATTR_CBANK_PARAM_SIZE
	.align		4
.L_41:
        /*03bc*/ 	.byte	0x03, 0x19
        /*03be*/ 	.short	0x0470


	//----- nvinfo : EIATTR_PARAM_CBANK
	.align		4
        /*03c0*/ 	.byte	0x04, 0x0a
        /*03c2*/ 	.short	(.L_43 - .L_42)
	.align		4
.L_42:
        /*03c4*/ 	.word	index@(.nv.constant0._ZN7cutlass13device_kernelINS_4gemm6kernel13GemmUniversalIN4cute5tupleIJiiiiEEENS1_10collective13CollectiveMmaINS1_34MainloopSm90TmaGmmaWarpSpecializedILi9ENS5_IJNS4_1CILi4EEENSA_ILi2EEENSA_ILi1EEEEEENS1_35KernelTmaWarpSpecializedCooperativeEEENS5_IJNSA_ILi128EEENSA_ILi64EEENSA_ILi32EEEEEEfNS5_IJlSD_lEEEfSL_NS4_8TiledMMAINS4_8MMA_AtomIJNS4_4SM904GMMA29MMA_64x64x8_F32TF32TF32_SS_TNILNSP_7ScaleInE1ELSR_1EEEEEENS4_6LayoutINS5_IJSC_SD_SD_EEENS5_IJSD_NSA_ILi0EEESW_EEEEENS5_IJNS4_10UnderscoreESZ_SZ_EEEEENS4_23SM90_TMA_LOAD_MULTICASTENS4_14ComposedLayoutINS4_7SwizzleILi3ELi4ELi3EEENS4_18smem_ptr_flag_bitsILi32EEENSU_INS5_IJNSA_ILi8EEESJ_EEENS5_IJSJ_SD_EEEEEEEvNS4_8identityES12_S1C_vS1D_EENS_8epilogue10collective6detail29Sm90TmaWarpSpecializedAdapterINS1G_15DefaultEpilogueIfSL_SL_NS1F_6thread17LinearCombinationIfLi1EffLNS1K_9ScaleType4KindE0ELNS_15FloatRoundStyleE2EfEENS1_15EpilogueDefaultEEEEEvvEEEEvNT_6ParamsE)
        /*03c8*/ 	.short	0x0210
        /*03ca*/ 	.short	0x0470


	//----- nvinfo : EIATTR_SW_WAR
	.align		4
.L_43:
        /*03cc*/ 	.byte	0x04, 0x36
        /*03ce*/ 	.short	(.L_45 - .L_44)
.L_44:
        /*03d0*/ 	.word	0x00000008
.L_45:


//--------------------- .nv.callgraph             --------------------------
	.section	.nv.callgraph,"",@"SHT_CUDA_CALLGRAPH"
	.align	4
	.sectionentsize	8
	.align		4
        /*0000*/ 	.word	0x00000000
	.align		4
        /*0004*/ 	.word	0xffffffff
	.align		4
        /*0008*/ 	.word	index@(_ZN7cutlass13device_kernelINS_4gemm6kernel13GemmUniversalIN4cute5tupleIJiiiiEEENS1_10collective13CollectiveMmaINS1_34MainloopSm90TmaGmmaWarpSpecializedILi9ENS5_IJNS4_1CILi4EEENSA_ILi2EEENSA_ILi1EEEEEENS1_35KernelTmaWarpSpecializedCooperativeEEENS5_IJNSA_ILi128EEENSA_ILi64EEENSA_ILi32EEEEEEfNS5_IJlSD_lEEEfSL_NS4_8TiledMMAINS4_8MMA_AtomIJNS4_4SM904GMMA29MMA_64x64x8_F32TF32TF32_SS_TNILNSP_7ScaleInE1ELSR_1EEEEEENS4_6LayoutINS5_IJSC_SD_SD_EEENS5_IJSD_NSA_ILi0EEESW_EEEEENS5_IJNS4_10UnderscoreESZ_SZ_EEEEENS4_23SM90_TMA_LOAD_MULTICASTENS4_14ComposedLayoutINS4_7SwizzleILi3ELi4ELi3EEENS4_18smem_ptr_flag_bitsILi32EEENSU_INS5_IJNSA_ILi8EEESJ_EEENS5_IJSJ_SD_EEEEEEEvNS4_8identityES12_S1C_vS1D_EENS_8epilogue10collective6detail29Sm90TmaWarpSpecializedAdapterINS1G_15DefaultEpilogueIfSL_SL_NS1F_6thread17LinearCombinationIfLi1EffLNS1K_9ScaleType4KindE0ELNS_15FloatRoundStyleE2EfEENS1_15EpilogueDefaultEEEEEvvEEEEvNT_6ParamsE)
	.align		4
        /*000c*/ 	.word	index@(__assertfail)
	.align		4
        /*0010*/ 	.word	0x00000000
	.align		4
        /*0014*/ 	.word	0xfffffffe
	.align		4
        /*0018*/ 	.word	0x00000000
	.align		4
        /*001c*/ 	.word	0xfffffffd
	.align		4
        /*0020*/ 	.word	0x00000000
	.align		4
        /*0024*/ 	.word	0xfffffffc


//--------------------- .nv.constant4             --------------------------
	.section	.nv.constant4,"a",@progbits
	.align	8
	.align		8
.nv.constant4:
        /*0000*/ 	.dword	__assertfail
	.align		8
        /*0008*/ 	.dword	__unnamed_1
	.align		8
        /*0010*/ 	.dword	_ZN40_INTERNAL_378ed2a0_4_k_cu_763704fe_309034cuda3std3__45__cpo5beginE
	.align		8
        /*0018*/ 	.dword	_ZN40_INTERNAL_378ed2a0_4_k_cu_763704fe_309034cuda3std3__45__cpo3endE
	.align		8
        /*0020*/ 	.dword	_ZN40_INTERNAL_378ed2a0_4_k_cu_763704fe_309034cuda3std3__45__cpo6cbeginE
	.align		8
        /*0028*/ 	.dword	_ZN40_INTERNAL_378ed2a0_4_k_cu_763704fe_309034cuda3std3__45__cpo4cendE
	.align		8
        /*0030*/ 	.dword	_ZN40_INTERNAL_378ed2a0_4_k_cu_763704fe_309034cuda3std3__442_GLOBAL__N__378ed2a0_4_k_cu_763704fe_309036ignoreE
	.align		8
        /*0038*/ 	.dword	_ZN40_INTERNAL_378ed2a0_4_k_cu_763704fe_309034cuda3std3__419piecewise_constructE
	.align		8
        /*0040*/ 	.dword	_ZN40_INTERNAL_378ed2a0_4_k_cu_763704fe_309034cuda3std3__48in_placeE
	.align		8
        /*0048*/ 	.dword	_ZN40_INTERNAL_378ed2a0_4_k_cu_763704fe_309034cuda3std6ranges3__45__cpo4swapE
	.align		8
        /*0050*/ 	.dword	_ZN40_INTERNAL_378ed2a0_4_k_cu_763704fe_309034cuda3std6ranges3__45__cpo9iter_moveE
	.align		8
        /*0058*/ 	.dword	_ZN40_INTERNAL_378ed2a0_4_k_cu_763704fe_309034cute7productE
	.align		8
        /*0060*/ 	.dword	_ZN40_INTERNAL_378ed2a0_4_k_cu_763704fe_309034cute1_E
	.align		8
        /*0068*/ 	.dword	$str$22
	.align		8
        /*0070*/ 	.dword	$str$23


//--------------------- .text._ZN7cutlass13device_kernelINS_4gemm6kernel13GemmUniversalIN4cute5tupleIJiiiiEEENS1_10collective13CollectiveMmaINS1_34MainloopSm90TmaGmmaWarpSpecializedILi9ENS5_IJNS4_1CILi4EEENSA_ILi2EEENSA_ILi1EEEEEENS1_35KernelTmaWarpSpecializedCooperativeEEENS5_IJNSA_ILi128EEENSA_ILi64EEENSA_ILi32EEEEEEfNS5_IJlSD_lEEEfSL_NS4_8TiledMMAINS4_8MMA_AtomIJNS4_4SM904GMMA29MMA_64x64x8_F32TF32TF32_SS_TNILNSP_7ScaleInE1ELSR_1EEEEEENS4_6LayoutINS5_IJSC_SD_SD_EEENS5_IJSD_NSA_ILi0EEESW_EEEEENS5_IJNS4_10UnderscoreESZ_SZ_EEEEENS4_23SM90_TMA_LOAD_MULTICASTENS4_14ComposedLayoutINS4_7SwizzleILi3ELi4ELi3EEENS4_18smem_ptr_flag_bitsILi32EEENSU_INS5_IJNSA_ILi8EEESJ_EEENS5_IJSJ_SD_EEEEEEEvNS4_8identityES12_S1C_vS1D_EENS_8epilogue10collective6detail29Sm90TmaWarpSpecializedAdapterINS1G_15DefaultEpilogueIfSL_SL_NS1F_6thread17LinearCombinationIfLi1EffLNS1K_9ScaleType4KindE0ELNS_15FloatRoundStyleE2EfEENS1_15EpilogueDefaultEEEEEvvEEEEvNT_6ParamsE --------------------------
	.section	.text._ZN7cutlass13device_kernelINS_4gemm6kernel13GemmUniversalIN4cute5tupleIJiiiiEEENS1_10collective13CollectiveMmaINS1_34MainloopSm90TmaGmmaWarpSpecializedILi9ENS5_IJNS4_1CILi4EEENSA_ILi2EEENSA_ILi1EEEEEENS1_35KernelTmaWarpSpecializedCooperativeEEENS5_IJNSA_ILi128EEENSA_ILi64EEENSA_ILi32EEEEEEfNS5_IJlSD_lEEEfSL_NS4_8TiledMMAINS4_8MMA_AtomIJNS4_4SM904GMMA29MMA_64x64x8_F32TF32TF32_SS_TNILNSP_7ScaleInE1ELSR_1EEEEEENS4_6LayoutINS5_IJSC_SD_SD_EEENS5_IJSD_NSA_ILi0EEESW_EEEEENS5_IJNS4_10UnderscoreESZ_SZ_EEEEENS4_23SM90_TMA_LOAD_MULTICASTENS4_14ComposedLayoutINS4_7SwizzleILi3ELi4ELi3EEENS4_18smem_ptr_flag_bitsILi32EEENSU_INS5_IJNSA_ILi8EEESJ_EEENS5_IJSJ_SD_EEEEEEEvNS4_8identityES12_S1C_vS1D_EENS_8epilogue10collective6detail29Sm90TmaWarpSpecializedAdapterINS1G_15DefaultEpilogueIfSL_SL_NS1F_6thread17LinearCombinationIfLi1EffLNS1K_9ScaleType4KindE0ELNS_15FloatRoundStyleE2EfEENS1_15EpilogueDefaultEEEEEvvEEEEvNT_6ParamsE,"ax",@progbits
	.align	128
.text._ZN7cutlass13device_kernelINS_4gemm6kernel13GemmUniversalIN4cute5tupleIJiiiiEEENS1_10collective13CollectiveMmaINS1_34MainloopSm90TmaGmmaWarpSpecializedILi9ENS5_IJNS4_1CILi4EEENSA_ILi2EEENSA_ILi1EEEEEENS1_35KernelTmaWarpSpecializedCooperativeEEENS5_IJNSA_ILi128EEENSA_ILi64EEENSA_ILi32EEEEEEfNS5_IJlSD_lEEEfSL_NS4_8TiledMMAINS4_8MMA_AtomIJNS4_4SM904GMMA29MMA_64x64x8_F32TF32TF32_SS_TNILNSP_7ScaleInE1ELSR_1EEEEEENS4_6LayoutINS5_IJSC_SD_SD_EEENS5_IJSD_NSA_ILi0EEESW_EEEEENS5_IJNS4_10UnderscoreESZ_SZ_EEEEENS4_23SM90_TMA_LOAD_MULTICASTENS4_14ComposedLayoutINS4_7SwizzleILi3ELi4ELi3EEENS4_18smem_ptr_flag_bitsILi32EEENSU_INS5_IJNSA_ILi8EEESJ_EEENS5_IJSJ_SD_EEEEEEEvNS4_8identityES12_S1C_vS1D_EENS_8epilogue10collective6detail29Sm90TmaWarpSpecializedAdapterINS1G_15DefaultEpilogueIfSL_SL_NS1F_6thread17LinearCombinationIfLi1EffLNS1K_9ScaleType4KindE0ELNS_15FloatRoundStyleE2EfEENS1_15EpilogueDefaultEEEEEvvEEEEvNT_6ParamsE:
        .type           _ZN7cutlass13device_kernelINS_4gemm6kernel13GemmUniversalIN4cute5tupleIJiiiiEEENS1_10collective13CollectiveMmaINS1_34MainloopSm90TmaGmmaWarpSpecializedILi9ENS5_IJNS4_1CILi4EEENSA_ILi2EEENSA_ILi1EEEEEENS1_35KernelTmaWarpSpecializedCooperativeEEENS5_IJNSA_ILi128EEENSA_ILi64EEENSA_ILi32EEEEEEfNS5_IJlSD_lEEEfSL_NS4_8TiledMMAINS4_8MMA_AtomIJNS4_4SM904GMMA29MMA_64x64x8_F32TF32TF32_SS_TNILNSP_7ScaleInE1ELSR_1EEEEEENS4_6LayoutINS5_IJSC_SD_SD_EEENS5_IJSD_NSA_ILi0EEESW_EEEEENS5_IJNS4_10UnderscoreESZ_SZ_EEEEENS4_23SM90_TMA_LOAD_MULTICASTENS4_14ComposedLayoutINS4_7SwizzleILi3ELi4ELi3EEENS4_18smem_ptr_flag_bitsILi32EEENSU_INS5_IJNSA_ILi8EEESJ_EEENS5_IJSJ_SD_EEEEEEEvNS4_8identityES12_S1C_vS1D_EENS_8epilogue10collective6detail29Sm90TmaWarpSpecializedAdapterINS1G_15DefaultEpilogueIfSL_SL_NS1F_6thread17LinearCombinationIfLi1EffLNS1K_9ScaleType4KindE0ELNS_15FloatRoundStyleE2EfEENS1_15EpilogueDefaultEEEEEvvEEEEvNT_6ParamsE,@function
        .size           _ZN7cutlass13device_kernelINS_4gemm6kernel13GemmUniversalIN4cute5tupleIJiiiiEEENS1_10collective13CollectiveMmaINS1_34MainloopSm90TmaGmmaWarpSpecializedILi9ENS5_IJNS4_1CILi4EEENSA_ILi2EEENSA_ILi1EEEEEENS1_35KernelTmaWarpSpecializedCooperativeEEENS5_IJNSA_ILi128EEENSA_ILi64EEENSA_ILi32EEEEEEfNS5_IJlSD_lEEEfSL_NS4_8TiledMMAINS4_8MMA_AtomIJNS4_4SM904GMMA29MMA_64x64x8_F32TF32TF32_SS_TNILNSP_7ScaleInE1ELSR_1EEEEEENS4_6LayoutINS5_IJSC_SD_SD_EEENS5_IJSD_NSA_ILi0EEESW_EEEEENS5_IJNS4_10UnderscoreESZ_SZ_EEEEENS4_23SM90_TMA_LOAD_MULTICASTENS4_14ComposedLayoutINS4_7SwizzleILi3ELi4ELi3EEENS4_18smem_ptr_flag_bitsILi32EEENSU_INS5_IJNSA_ILi8EEESJ_EEENS5_IJSJ_SD_EEEEEEEvNS4_8identityES12_S1C_vS1D_EENS_8epilogue10collective6detail29Sm90TmaWarpSpecializedAdapterINS1G_15DefaultEpilogueIfSL_SL_NS1F_6thread17LinearCombinationIfLi1EffLNS1K_9ScaleType4KindE0ELNS_15FloatRoundStyleE2EfEENS1_15EpilogueDefaultEEEEEvvEEEEvNT_6ParamsE,(.L_x_146 - _ZN7cutlass13device_kernelINS_4gemm6kernel13GemmUniversalIN4cute5tupleIJiiiiEEENS1_10collective13CollectiveMmaINS1_34MainloopSm90TmaGmmaWarpSpecializedILi9ENS5_IJNS4_1CILi4EEENSA_ILi2EEENSA_ILi1EEEEEENS1_35KernelTmaWarpSpecializedCooperativeEEENS5_IJNSA_ILi128EEENSA_ILi64EEENSA_ILi32EEEEEEfNS5_IJlSD_lEEEfSL_NS4_8TiledMMAINS4_8MMA_AtomIJNS4_4SM904GMMA29MMA_64x64x8_F32TF32TF32_SS_TNILNSP_7ScaleInE1ELSR_1EEEEEENS4_6LayoutINS5_IJSC_SD_SD_EEENS5_IJSD_NSA_ILi0EEESW_EEEEENS5_IJNS4_10UnderscoreESZ_SZ_EEEEENS4_23SM90_TMA_LOAD_MULTICASTENS4_14ComposedLayoutINS4_7SwizzleILi3ELi4ELi3EEENS4_18smem_ptr_flag_bitsILi32EEENSU_INS5_IJNSA_ILi8EEESJ_EEENS5_IJSJ_SD_EEEEEEEvNS4_8identityES12_S1C_vS1D_EENS_8epilogue10collective6detail29Sm90TmaWarpSpecializedAdapterINS1G_15DefaultEpilogueIfSL_SL_NS1F_6thread17LinearCombinationIfLi1EffLNS1K_9ScaleType4KindE0ELNS_15FloatRoundStyleE2EfEENS1_15EpilogueDefaultEEEEEvvEEEEvNT_6ParamsE)
        .other          _ZN7cutlass13device_kernelINS_4gemm6kernel13GemmUniversalIN4cute5tupleIJiiiiEEENS1_10collective13CollectiveMmaINS1_34MainloopSm90TmaGmmaWarpSpecializedILi9ENS5_IJNS4_1CILi4EEENSA_ILi2EEENSA_ILi1EEEEEENS1_35KernelTmaWarpSpecializedCooperativeEEENS5_IJNSA_ILi128EEENSA_ILi64EEENSA_ILi32EEEEEEfNS5_IJlSD_lEEEfSL_NS4_8TiledMMAINS4_8MMA_AtomIJNS4_4SM904GMMA29MMA_64x64x8_F32TF32TF32_SS_TNILNSP_7ScaleInE1ELSR_1EEEEEENS4_6LayoutINS5_IJSC_SD_SD_EEENS5_IJSD_NSA_ILi0EEESW_EEEEENS5_IJNS4_10UnderscoreESZ_SZ_EEEEENS4_23SM90_TMA_LOAD_MULTICASTENS4_14ComposedLayoutINS4_7SwizzleILi3ELi4ELi3EEENS4_18smem_ptr_flag_bitsILi32EEENSU_INS5_IJNSA_ILi8EEESJ_EEENS5_IJSJ_SD_EEEEEEEvNS4_8identityES12_S1C_vS1D_EENS_8epilogue10collective6detail29Sm90TmaWarpSpecializedAdapterINS1G_15DefaultEpilogueIfSL_SL_NS1F_6thread17LinearCombinationIfLi1EffLNS1K_9ScaleType4KindE0ELNS_15FloatRoundStyleE2EfEENS1_15EpilogueDefaultEEEEEvvEEEEvNT_6ParamsE,@"STO_CUDA_ENTRY STV_DEFAULT"
_ZN7cutlass13device_kernelINS_4gemm6kernel13GemmUniversalIN4cute5tupleIJiiiiEEENS1_10collective13CollectiveMmaINS1_34MainloopSm90TmaGmmaWarpSpecializedILi9ENS5_IJNS4_1CILi4EEENSA_ILi2EEENSA_ILi1EEEEEENS1_35KernelTmaWarpSpecializedCooperativeEEENS5_IJNSA_ILi128EEENSA_ILi64EEENSA_ILi32EEEEEEfNS5_IJlSD_lEEEfSL_NS4_8TiledMMAINS4_8MMA_AtomIJNS4_4SM904GMMA29MMA_64x64x8_F32TF32TF32_SS_TNILNSP_7ScaleInE1ELSR_1EEEEEENS4_6LayoutINS5_IJSC_SD_SD_EEENS5_IJSD_NSA_ILi0EEESW_EEEEENS5_IJNS4_10UnderscoreESZ_SZ_EEEEENS4_23SM90_TMA_LOAD_MULTICASTENS4_14ComposedLayoutINS4_7SwizzleILi3ELi4ELi3EEENS4_18smem_ptr_flag_bitsILi32EEENSU_INS5_IJNSA_ILi8EEESJ_EEENS5_IJSJ_SD_EEEEEEEvNS4_8identityES12_S1C_vS1D_EENS_8epilogue10collective6detail29Sm90TmaWarpSpecializedAdapterINS1G_15DefaultEpilogueIfSL_SL_NS1F_6thread17LinearCombinationIfLi1EffLNS1K_9ScaleType4KindE0ELNS_15FloatRoundStyleE2EfEENS1_15EpilogueDefaultEEEEEvvEEEEvNT_6ParamsE:
[----:B------:R-:W0:Y:S01]  /*0000*/  LDC R1, c[0x0][0x28] ;  /* 0x00000a00ff017b82 */ /* 0x000e220000000800 */
[----:B------:R-:W1:Y:S01]  /*0010*/  S2R R18, SR_TID.X ;  /* 0x0000000000127919 */ /* 0x000e620000002100 */
[----:B------:R-:W-:Y:S01]  /*0020*/  ELECT P0, URZ, PT ;  /* 0x00000000003f782f */ /* 0x000fe20003800000 */
[----:B------:R-:W-:Y:S01]  /*0030*/  BSSY B0, `(.L_x_0) ;  /* 0x000000f000007945 */ /* 0x000fe20003800000 */
[--C-:B-1----:R-:W-:Y:S02]  /*0040*/  SHF.R.U32.HI R0, RZ, 0x5, R18.reuse ;  /* 0x00000005ff007819 */ /* 0x102fe40000011612 */
[----:B------:R-:W-:-:S03]  /*0050*/  SHF.R.U32.HI R3, RZ, 0x7, R18 ;  /* 0x00000007ff037819 */ /* 0x000fc60000011612 */
[----:B------:R-:W1:Y:S04]  /*0060*/  SHFL.IDX PT, R2, R0, RZ, 0x1f ;  /* 0x00001fff00027589 */ /* 0x000e6800000e0000 */
[----:B------:R2:W3:Y:S01]  /*0070*/  SHFL.IDX PT, R5, R3, RZ, 0x1f ;  /* 0x00001fff03057589 */ /* 0x0004e200000e0000 */
[----:B-1----:R-:W-:-:S13]  /*0080*/  ISETP.NE.OR P0, PT, R2, RZ, !P0 ;  /* 0x000000ff0200720c */ /* 0x002fda0004705670 */
[----:B0-23--:R-:W-:Y:S05]  /*0090*/  @P0 BRA `(.L_x_1) ;  /* 0x0000000000200947 */ /* 0x00dfea0003800000 */
[----:B------:R-:W-:Y:S02]  /*00a0*/  ULDC.64 UR4, c[0x0][0x198] ;  /* 0x0000660000047ab9 */ /* 0x000fe40000000a00 */
[----:B------:R-:W-:Y:S02]  /*00b0*/  UIADD3 UR6, UP0, UR4, 0xf0, URZ ;  /* 0x000000f004067890 */ /* 0x000fe4000ff1e03f */
[----:B------:R-:W-:Y:S02]  /*00c0*/  UIADD3 UR4, UP1, UR4, 0x1f0, URZ ;  /* 0x000001f004047890 */ /* 0x000fe4000ff3e03f */
[----:B------:R-:W-:Y:S02]  /*00d0*/  UIADD3.X UR7, URZ, UR5, URZ, UP0, !UPT ;  /* 0x000000053f077290 */ /* 0x000fe400087fe43f */
[----:B------:R-:W-:-:S07]  /*00e0*/  UIADD3.X UR5, URZ, UR5, URZ, UP1, !UPT ;  /* 0x000000053f057290 */ /* 0x000fce0008ffe43f */
[----:B------:R0:W-:Y:S02]  /*00f0*/  UTMACCTL.PF [UR6] ;  /* 0x00000000060079b9 */ /* 0x0001e40008040000 */
[----:B------:R0:W-:Y:S02]  /*0100*/  UTMACCTL.PF [UR4] ;  /* 0x00000000040079b9 */ /* 0x0001e40008040000 */
[----:B0-----:R-:W-:Y:S01]  /*0110*/  NOP ;  /* 0x0000000000007918 */ /* 0x001fe20000000000 */
.L_x_1:
[----:B------:R-:W-:Y:S05]  /*0120*/  BSYNC B0 ;  /* 0x0000000000007941 */ /* 0x000fea0003800000 */
.L_x_0:
[----:B------:R-:W0:Y:S02]  /*0130*/  SHFL.IDX PT, R3, R0, RZ, 0x1f ;  /* 0x00001fff00037589 */ /* 0x000e2400000e0000 */
[----:B0-----:R-:W-:-:S13]  /*0140*/  ISETP.NE.AND P0, PT, R3, RZ, PT ;  /* 0x000000ff0300720c */ /* 0x001fda0003f05270 */
[----:B------:R-:W-:Y:S05]  /*0150*/  @P0 BRA `(.L_x_2) ;  /* 0x00000000008c0947 */ /* 0x000fea0003800000 */
[----:B------:R-:W-:Y:S01]  /*0160*/  ELECT P0, URZ, PT ;  /* 0x00000000003f782f */ /* 0x000fe20003800000 */
[----:B------:R-:W-:-:S12]  /*0170*/  BSSY B0, `(.L_x_2) ;  /* 0x0000021000007945 */ /* 0x000fd80003800000 */
[----:B------:R-:W-:Y:S05]  /*0180*/  @!P0 BRA `(.L_x_3) ;  /* 0x00000000007c8947 */ /* 0x000fea0003800000 */
[----:B------:R-:W0:Y:S01]  /*0190*/  S2UR UR8, SR_CgaCtaId ;  /* 0x00000000000879c3 */ /* 0x000e220000008800 */
[----:B------:R-:W-:Y:S01]  /*01a0*/  UMOV UR4, 0x400 ;  /* 0x0000040000047882 */ /* 0x000fe20000000000 */
[----:B------:R-:W-:Y:S01]  /*01b0*/  UMOV UR5, 0x1 ;  /* 0x0000000100057882 */ /* 0x000fe20000000000 */
[----:B------:R-:W-:Y:S02]  /*01c0*/  UMOV UR6, 0xa ;  /* 0x0000000a00067882 */ /* 0x000fe40000000000 */
[----:B------:R-:W-:-:S04]  /*01d0*/  UIADD3 UR6, -UR6, 0x100000, URZ ;  /* 0x0010000006067890 */ /* 0x000fc8000fffe13f */
[----:B------:R-:W-:Y:S02]  /*01e0*/  USHF.L.U32 UR7, UR6, 0xb, URZ ;  /* 0x0000000b06077899 */ /* 0x000fe4000800063f */
[----:B------:R-:W-:Y:S02]  /*01f0*/  USHF.L.U32 UR6, UR6, 0x1, URZ ;  /* 0x0000000106067899 */ /* 0x000fe4000800063f */
[----:B0-----:R-:W-:Y:S02]  /*0200*/  ULEA UR8, UR8, UR4, 0x18 ;  /* 0x0000000408087291 */ /* 0x001fe4000f8ec03f */
[----:B------:R-:W-:-:S04]  /*0210*/  UIADD3 UR4, -UR5, 0x100000, URZ ;  /* 0x0010000005047890 */ /* 0x000fc8000fffe13f */
[----:B------:R-:W-:Y:S02]  /*0220*/  USHF.L.U32 UR5, UR4, 0xb, URZ ;  /* 0x0000000b04057899 */ /* 0x000fe4000800063f */
[----:B------:R-:W-:Y:S01]  /*0230*/  USHF.L.U32 UR4, UR4, 0x1, URZ ;  /* 0x0000000104047899 */ /* 0x000fe2000800063f */
[----:B------:R-:W0:Y:S11]  /*0240*/  FENCE.VIEW.ASYNC.S ;  /* 0x00000000000073c6 */ /* 0x000e360000000000 */
[----:B0-----:R0:W1:Y:S01]  /*0250*/  SYNCS.EXCH.64 URZ, [UR8], UR4 ;  /* 0x00000004083f75b2 */ /* 0x0010620008000100 */
[----:B------:R0:W2:Y:S01]  /*0260*/  SYNCS.EXCH.64 URZ, [UR8+0x48], UR6 ;  /* 0x00004806083f75b2 */ /* 0x0000a20008000100 */
[----:B------:R0:W3:Y:S01]  /*0270*/  SYNCS.EXCH.64 URZ, [UR8+0x8], UR4 ;  /* 0x00000804083f75b2 */ /* 0x0000e20008000100 */
[----:B------:R0:W4:Y:S01]  /*0280*/  SYNCS.EXCH.64 URZ, [UR8+0x50], UR6 ;  /* 0x00005006083f75b2 */ /* 0x0001220008000100 */
[----:B------:R0:W0:Y:S01]  /*0290*/  SYNCS.EXCH.64 URZ, [UR8+0x10], UR4 ;  /* 0x00001004083f75b2 */ /* 0x0000220008000100 */
        /* <DEDUP_REMOVED lines=13> */
[----:B------:R-:W-:Y:S01]  /*0370*/  NOP ;  /* 0x0000000000007918 */ /* 0x000fe20000000000 */
.L_x_3:
[----:B0-----:R-:W-:Y:S05]  /*0380*/  BSYNC B0 ;  /* 0x0000000000007941 */ /* 0x001fea0003800000 */
.L_x_2:
[----:B------:R-:W-:Y:S01]  /*0390*/  SHF.R.S32.HI R7, RZ, 0x1f, R18 ;  /* 0x0000001fff077819 */ /* 0x000fe20000011412 */
[----:B------:R-:W0:Y:S01]  /*03a0*/  SHFL.IDX PT, R0, R0, RZ, 0x1f ;  /* 0x00001fff00007589 */ /* 0x000e2200000e0000 */
[----:B------:R-:W5:Y:S01]  /*03b0*/  S2UR UR8, SR_CTAID.X ;  /* 0x00000000000879c3 */ /* 0x000f620000002500 */
[----:B------:R-:W-:Y:S02]  /*03c0*/  ELECT P0, URZ, PT ;  /* 0x00000000003f782f */ /* 0x000fe40003800000 */
[----:B------:R-:W-:Y:S01]  /*03d0*/  LEA.HI R7, R7, R18, RZ, 0x7 ;  /* 0x0000001207077211 */ /* 0x000fe200078f38ff */
[----:B------:R-:W1:Y:S01]  /*03e0*/  S2R R4, SR_CTAID.Y ;  /* 0x0000000000047919 */ /* 0x000e620000002600 */
[----:B------:R-:W-:Y:S01]  /*03f0*/  SHF.R.S32.HI R8, RZ, 0x1f, R3 ;  /* 0x0000001fff087819 */ /* 0x000fe20000011403 */
[----:B------:R-:W-:Y:S01]  /*0400*/  ULDC UR4, c[0x0][0x150] ;  /* 0x0000540000047ab9 */ /* 0x000fe20000000800 */
[----:B------:R-:W-:Y:S01]  /*0410*/  LOP3.LUT R7, R7, 0xffffff80, RZ, 0xc0, !PT ;  /* 0xffffff8007077812 */ /* 0x000fe200078ec0ff */
[----:B------:R-:W-:Y:S01]  /*0420*/  NOP ;  /* 0x0000000000007918 */ /* 0x000fe20000000000 */
[----:B------:R-:W-:Y:S01]  /*0430*/  LEA.HI R8, R8, R3, RZ, 0x2 ;  /* 0x0000000308087211 */ /* 0x000fe200078f10ff */
[----:B------:R-:W2:Y:S01]  /*0440*/  LDC R10, c[0x0][0x144] ;  /* 0x00005100ff0a7b82 */ /* 0x000ea20000000800 */
[----:B------:R-:W-:Y:S01]  /*0450*/  NOP ;  /* 0x0000000000007918 */ /* 0x000fe20000000000 */
[----:B------:R-:W-:Y:S01]  /*0460*/  IMAD.IADD R6, R18, 0x1, -R7 ;  /* 0x0000000112067824 */ /* 0x000fe200078e0a07 */
[----:B------:R-:W-:Y:S01]  /*0470*/  LOP3.LUT R8, R8, 0x3ffffffc, RZ, 0xc0, !PT ;  /* 0x3ffffffc08087812 */ /* 0x000fe200078ec0ff */
[----:B------:R-:W-:Y:S01]  /*0480*/  IMAD.MOV.U32 R23, RZ, RZ, 0x1 ;  /* 0x00000001ff177424 */ /* 0x000fe200078e00ff */
[----:B------:R-:W-:-:S02]  /*0490*/  ISETP.NE.AND P3, PT, R5, RZ, PT ;  /* 0x000000ff0500720c */ /* 0x000fc40003f65270 */
[----:B------:R-:W-:Y:S01]  /*04a0*/  SHF.R.S32.HI R7, RZ, 0x1f, R6 ;  /* 0x0000001fff077819 */ /* 0x000fe20000011406 */
[----:B------:R-:W-:Y:S01]  /*04b0*/  IMAD.IADD R8, R3, 0x1, -R8 ;  /* 0x0000000103087824 */ /* 0x000fe200078e0a08 */
[----:B------:R-:W3:Y:S02]  /*04c0*/  LDC R12, c[0x0][0x140] ;  /* 0x00005000ff0c7b82 */ /* 0x000ee40000000800 */
[----:B------:R-:W-:Y:S02]  /*04d0*/  LEA.HI R7, R7, R6, RZ, 0x3 ;  /* 0x0000000607077211 */ /* 0x000fe400078f18ff */
[----:B0-----:R-:W-:Y:S02]  /*04e0*/  ISETP.NE.OR P0, PT, R0, RZ, !P0 ;  /* 0x000000ff0000720c */ /* 0x001fe40004705670 */
[--C-:B------:R-:W-:Y:S02]  /*04f0*/  SHF.R.S32.HI R0, RZ, 0x3, R7.reuse ;  /* 0x00000003ff007819 */ /* 0x100fe40000011407 */
[----:B------:R-:W-:-:S02]  /*0500*/  SHF.R.S32.HI R7, RZ, 0x1f, R7 ;  /* 0x0000001fff077819 */ /* 0x000fc40000011407 */
[----:B-----5:R-:W-:Y:S02]  /*0510*/  I2FP.F32.U32 R9, UR8 ;  /* 0x0000000800097c45 */ /* 0x020fe40008201000 */
[----:B------:R-:W-:-:S03]  /*0520*/  LEA.HI R7, R7, R0, RZ, 0x2 ;  /* 0x0000000007077211 */ /* 0x000fc600078f10ff */
[----:B------:R-:W-:Y:S01]  /*0530*/  FMUL R9, R9, UR4 ;  /* 0x0000000409097c20 */ /* 0x000fe20008400000 */
[----:B------:R-:W-:Y:S01]  /*0540*/  LOP3.LUT R7, R7, 0xfffffffc, RZ, 0xc0, !PT ;  /* 0xfffffffc07077812 */ /* 0x000fe200078ec0ff */
[----:B------:R-:W-:Y:S01]  /*0550*/  VOTEU.ALL UP0, P0 ;  /* 0x00000000003f7886 */ /* 0x000fe20000000000 */
[----:B-1----:R-:W-:Y:S01]  /*0560*/  I2FP.F32.U32 R11, R4 ;  /* 0x00000004000b7245 */ /* 0x002fe20000201000 */
[----:B------:R-:W-:Y:S01]  /*0570*/  ULDC UR4, c[0x0][0x154] ;  /* 0x0000550000047ab9 */ /* 0x000fe20000000800 */
[----:B------:R-:W-:Y:S01]  /*0580*/  VOTEU.ALL UP1, P0 ;  /* 0x00000000003f7886 */ /* 0x000fe20000020000 */
[----:B------:R-:W-:Y:S01]  /*0590*/  IMAD.IADD R7, R0, 0x1, -R7 ;  /* 0x0000000100077824 */ /* 0x000fe200078e0a07 */
[----:B------:R-:W0:Y:S01]  /*05a0*/  F2I.U32.TRUNC.NTZ R9, R9 ;  /* 0x0000000900097305 */ /* 0x000e22000020f000 */
[----:B------:R-:W1:Y:S01]  /*05b0*/  @!UP0 S2UR UR7, SR_CgaCtaId ;  /* 0x00000000000789c3 */ /* 0x000e620000008800 */
[----:B------:R-:W-:Y:S01]  /*05c0*/  @!UP0 UMOV UR6, 0x400 ;  /* 0x0000040000068882 */ /* 0x000fe20000000000 */
[----:B------:R-:W-:Y:S01]  /*05d0*/  IMAD R8, R8, 0x4, R7 ;  /* 0x0000000408087824 */ /* 0x000fe200078e0207 */
[----:B---3--:R-:W-:-:S04]  /*05e0*/  ISETP.EQ.U32.AND P2, PT, R12, 0x1, PT ;  /* 0x000000010c00780c */ /* 0x008fc80003f42070 */
[----:B------:R-:W-:-:S04]  /*05f0*/  SHF.R.S32.HI R3, RZ, 0x1f, R8 ;  /* 0x0000001fff037819 */ /* 0x000fc80000011408 */
[----:B------:R-:W-:Y:S01]  /*0600*/  LEA.HI R0, R3, R8, RZ, 0x2 ;  /* 0x0000000803007211 */ /* 0x000fe200078f10ff */
[----:B0-----:R-:W-:-:S03]  /*0610*/  IMAD.MOV R7, RZ, RZ, -R9 ;  /* 0x000000ffff077224 */ /* 0x001fc600078e0a09 */
[----:B------:R-:W-:Y:S01]  /*0620*/  LOP3.LUT R9, R0, 0xfffffffc, RZ, 0xc0, !PT ;  /* 0xfffffffc00097812 */ /* 0x000fe200078ec0ff */
[----:B--2---:R-:W-:Y:S02]  /*0630*/  IMAD R3, R10, R7, UR8 ;  /* 0x000000080a037e24 */ /* 0x004fe4000f8e0207 */
[----:B------:R-:W-:Y:S02]  /*0640*/  FMUL R10, R11, UR4 ;  /* 0x000000040b0a7c20 */ /* 0x000fe40008400000 */
[C---:B------:R-:W-:Y:S01]  /*0650*/  IMAD.IADD R0, R8.reuse, 0x1, -R9 ;  /* 0x0000000108007824 */ /* 0x040fe200078e0a09 */
[----:B------:R-:W0:Y:S01]  /*0660*/  LDC R7, c[0x0][0x148] ;  /* 0x00005200ff077b82 */ /* 0x000e220000000800 */
[----:B------:R-:W-:Y:S01]  /*0670*/  SHF.R.S32.HI R9, RZ, 0x1f, R2 ;  /* 0x0000001fff097819 */ /* 0x000fe20000011402 */
[----:B------:R-:W-:Y:S01]  /*0680*/  IMAD.SHL.U32 R11, R8, 0x4, RZ ;  /* 0x00000004080b7824 */ /* 0x000fe200078e00ff */
[----:B------:R-:W-:Y:S01]  /*0690*/  UMOV UR4, 0x20 ;  /* 0x0000002000047882 */ /* 0x000fe20000000000 */
[----:B------:R-:W-:Y:S01]  /*06a0*/  ISETP.NE.AND P4, PT, R0, R3, PT ;  /* 0x000000030000720c */ /* 0x000fe20003f85270 */
[----:B------:R-:W2:Y:S01]  /*06b0*/  F2I.U32.TRUNC.NTZ R10, R10 ;  /* 0x0000000a000a7305 */ /* 0x000ea2000020f000 */
[----:B------:R-:W-:Y:S01]  /*06c0*/  LEA.HI R9, R9, R2, RZ, 0x2 ;  /* 0x0000000209097211 */ /* 0x000fe200078f10ff */
[----:B------:R-:W-:-:S04]  /*06d0*/  @!UP0 UIADD3 UR4, -UR4, 0x100000, URZ ;  /* 0x0010000004048890 */ /* 0x000fc8000fffe13f */
[----:B------:R-:W-:Y:S02]  /*06e0*/  @!UP0 USHF.L.U32 UR5, UR4, 0xb, URZ ;  /* 0x0000000b04058899 */ /* 0x000fe4000800063f */
[----:B------:R-:W-:Y:S01]  /*06f0*/  @!UP0 USHF.L.U32 UR4, UR4, 0x1, URZ ;  /* 0x0000000104048899 */ /* 0x000fe2000800063f */
[----:B------:R-:W-:Y:S01]  /*0700*/  LOP3.LUT R22, R8, 0xc, R11, 0x78, !PT ;  /* 0x0000000c08167812 */ /* 0x000fe200078e780b */
[----:B-1----:R-:W-:Y:S01]  /*0710*/  @!UP0 ULEA UR6, UR7, UR6, 0x18 ;  /* 0x0000000607068291 */ /* 0x002fe2000f8ec03f */
[----:B------:R-:W-:Y:S01]  /*0720*/  LOP3.LUT R9, R9, 0xfffffffc, RZ, 0xc0, !PT ;  /* 0xfffffffc09097812 */ /* 0x000fe200078ec0ff */
[----:B------:R-:W-:Y:S01]  /*0730*/  VOTEU.ALL UP0, P0 ;  /* 0x00000000003f7886 */ /* 0x000fe20000000000 */
[----:B------:R-:W-:Y:S01]  /*0740*/  LOP3.LUT P0, RZ, R6, 0x7, RZ, 0xc0, !PT ;  /* 0x0000000706ff7812 */ /* 0x000fe2000780c0ff */
[----:B------:R-:W-:Y:S02]  /*0750*/  VIADD R6, R5, 0xffffffff ;  /* 0xffffffff05067836 */ /* 0x000fe40000000000 */
[----:B------:R-:W-:Y:S01]  /*0760*/  IMAD.IADD R0, R2, 0x1, -R9 ;  /* 0x0000000102007824 */ /* 0x000fe200078e0a09 */
[----:B------:R-:W-:-:S02]  /*0770*/  ISETP.LT.U32.AND P0, PT, R22, 0x8, !P0 ;  /* 0x000000081600780c */ /* 0x000fc40004701070 */
[----:B------:R-:W-:Y:S01]  /*0780*/  @P4 SHF.R.S32.HI R9, RZ, 0x1f, R22 ;  /* 0x0000001fff094819 */ /* 0x000fe20000011416 */
[----:B--2---:R-:W-:Y:S01]  /*0790*/  IMAD.MOV R21, RZ, RZ, -R10 ;  /* 0x000000ffff157224 */ /* 0x004fe200078e0a0a */
[C---:B------:R-:W-:Y:S01]  /*07a0*/  ISETP.NE.AND P1, PT, R0.reuse, 0x3, PT ;  /* 0x000000030000780c */ /* 0x040fe20003f25270 */
[----:B------:R-:W1:Y:S02]  /*07b0*/  FENCE.VIEW.ASYNC.S ;  /* 0x00000000000073c6 */ /* 0x000e640000000000 */
[----:B-1----:R1:W2:Y:S01]  /*07c0*/  @!UP0 SYNCS.EXCH.64 URZ, [UR6+0xa0], UR4 ;  /* 0x0000a004063f85b2 */ /* 0x0022a20008000100 */
[----:B------:R-:W-:Y:S01]  /*07d0*/  @P4 LEA.HI R9, R9, R22, RZ, 0x2 ;  /* 0x0000001609094211 */ /* 0x000fe200078f10ff */
[----:B0-----:R-:W-:Y:S01]  /*07e0*/  IMAD R2, R7, R21, R4 ;  /* 0x0000001507027224 */ /* 0x001fe200078e0204 */
[----:B------:R-:W-:Y:S02]  /*07f0*/  ISETP.EQ.OR P1, PT, R0, RZ, !P1 ;  /* 0x000000ff0000720c */ /* 0x000fe40004f22670 */
[----:B------:R-:W-:-:S02]  /*0800*/  @P4 SHF.R.S32.HI R9, RZ, 0x2, R9 ;  /* 0x00000002ff094819 */ /* 0x000fc40000011409 */
[----:B------:R-:W-:Y:S02]  /*0810*/  ISETP.EQ.AND P1, PT, R5, RZ, P1 ;  /* 0x000000ff0500720c */ /* 0x000fe40000f22270 */
[----:B------:R-:W-:Y:S02]  /*0820*/  @P4 ISETP.NE.AND P5, PT, R9, R2, PT ;  /* 0x000000020900420c */ /* 0x000fe40003fa5270 */
[----:B------:R-:W-:Y:S02]  /*0830*/  ISETP.GE.U32.AND P6, PT, R6, 0x2, PT ;  /* 0x000000020600780c */ /* 0x000fe40003fc6070 */
[----:B------:R-:W-:Y:S02]  /*0840*/  SEL R2, RZ, 0x1, !P0 ;  /* 0x00000001ff027807 */ /* 0x000fe40004000000 */
[----:B------:R-:W-:Y:S01]  /*0850*/  @P4 SEL R23, RZ, 0x1, P5 ;  /* 0x00000001ff174807 */ /* 0x000fe20002800000 */
[----:B------:R1:W0:Y:S01]  /*0860*/  @!UP1 SYNCS.EXCH.64 URZ, [UR6+0xa8], UR4 ;  /* 0x0000a804063f95b2 */ /* 0x0002220008000100 */
[----:B------:R-:W-:Y:S01]  /*0870*/  SEL R19, RZ, 0x1, !P1 ;  /* 0x00000001ff137807 */ /* 0x000fe20004800000 */
[----:B------:R-:W-:Y:S01]  /*0880*/  NOP ;  /* 0x0000000000007918 */ /* 0x000fe20000000000 */
[----:B------:R-:W-:-:S02]  /*0890*/  LOP3.LUT R23, R23, R2, RZ, 0xc0, !PT ;  /* 0x0000000217177212 */ /* 0x000fc400078ec0ff */
[----:B------:R-:W-:Y:S01]  /*08a0*/  SEL R19, R19, 0x2, P6 ;  /* 0x0000000213137807 */ /* 0x000fe20003000000 */
[----:B-12---:R-:W-:Y:S06]  /*08b0*/  @!P2 BRA `(.L_x_4) ;  /* 0x000000000008a947 */ /* 0x006fec0003800000 */
[----:B0---4-:R-:W-:Y:S01]  /*08c0*/  UCGABAR_ARV ;  /* 0x00000000000079c7 */ /* 0x011fe20008000000 */
[----:B------:R-:W-:Y:S05]  /*08d0*/  BRA `(.L_x_5) ;  /* 0x0000000000047947 */ /* 0x000fea0003800000 */
.L_x_4:
[----:B0---4-:R-:W-:Y:S01]  /*08e0*/  NOP ;  /* 0x0000000000007918 */ /* 0x011fe20000000000 */
.L_x_5:
[----:B------:R-:W0:Y:S01]  /*08f0*/  LDC R2, c[0x0][0x65c] ;  /* 0x00019700ff027b82 */ /* 0x000e220000000800 */
[----:B------:R-:W-:Y:S02]  /*0900*/  IMAD.U32 R8, RZ, RZ, UR8 ;  /* 0x00000008ff087e24 */ /* 0x000fe4000f8e00ff */
[----:B------:R-:W-:Y:S01]  /*0910*/  IMAD.MOV.U32 R9, RZ, RZ, RZ ;  /* 0x000000ffff097224 */ /* 0x000fe200078e00ff */
[----:B0-----:R-:W-:-:S04]  /*0920*/  ISETP.NE.AND P1, PT, R2, 0x1, PT ;  /* 0x000000010200780c */ /* 0x001fc80003f25270 */
[----:B------:R-:W-:-:S09]  /*0930*/  P2R R5, PR, RZ, 0x2 ;  /* 0x00000002ff057803 */ /* 0x000fd20000000000 */
[----:B------:R-:W0:Y:S01]  /*0940*/  @P1 LDC R17, c[0x0][0x10] ;  /* 0x00000400ff111b82 */ /* 0x000e220000000800 */
[----:B------:R-:W-:Y:S02]  /*0950*/  @P1 IMAD.MOV.U32 R5, RZ, RZ, RZ ;  /* 0x000000ffff051224 */ /* 0x000fe400078e00ff */
[----:B------:R-:W-:-:S05]  /*0960*/  @P1 IMAD.MOV.U32 R13, RZ, RZ, RZ ;  /* 0x000000ffff0d1224 */ /* 0x000fca00078e00ff */
[----:B------:R-:W1:Y:S01]  /*0970*/  @!P1 LDC R11, c[0x0][0xc] ;  /* 0x00000300ff0b9b82 */ /* 0x000e620000000800 */
[----:B0-----:R-:W-:-:S04]  /*0980*/  @P1 IMAD.WIDE.U32 R16, R17, UR8, R4 ;  /* 0x0000000811101c25 */ /* 0x001fc8000f8e0004 */
[----:B------:R-:W-:Y:S02]  /*0990*/  @P1 IMAD.IADD R17, R17, 0x1, R13 ;  /* 0x0000000111111824 */ /* 0x000fe400078e020d */
[----:B-1----:R-:W-:-:S04]  /*09a0*/  @!P1 IMAD.WIDE.U32 R8, R4, R11, R8 ;  /* 0x0000000b04089225 */ /* 0x002fc800078e0008 */
[----:B------:R-:W-:Y:S02]  /*09b0*/  @!P1 IMAD.MOV.U32 R16, RZ, RZ, R8 ;  /* 0x000000ffff109224 */ /* 0x000fe400078e0008 */
[----:B------:R-:W-:Y:S01]  /*09c0*/  @!P1 IMAD.MOV.U32 R17, RZ, RZ, R9 ;  /* 0x000000ffff119224 */ /* 0x000fe200078e0009 */
[----:B------:R-:W-:Y:S06]  /*09d0*/  @!P2 BRA `(.L_x_6) ;  /* 0x00000000000ca947 */ /* 0x000fec0003800000 */
[----:B------:R-:W-:Y:S01]  /*09e0*/  UCGABAR_WAIT ;  /* 0x0000000000007dc7 */ /* 0x000fe20008000000 */
[----:B------:R-:W-:Y:S01]  /*09f0*/  CCTL.IVALL ;  /* 0x00000000ff00798f */ /* 0x000fe20002000000 */
[----:B------:R-:W-:Y:S05]  /*0a00*/  BRA `(.L_x_7) ;  /* 0x0000000000047947 */ /* 0x000fea0003800000 */
.L_x_6:
[----:B------:R-:W-:Y:S06]  /*0a10*/  BAR.SYNC.DEFER_BLOCKING 0x0 ;  /* 0x0000000000007b1d */ /* 0x000fec0000010000 */
.L_x_7:
[----:B------:R-:W-:Y:S05]  /*0a20*/  @!P3 BRA `(.L_x_8) ;  /* 0x000000380080b947 */ /* 0x000fea0003800000 */
[----:B------:R-:W-:-:S13]  /*0a30*/  ISETP.GT.U32.AND P0, PT, R6, 0x1, PT ;  /* 0x000000010600780c */ /* 0x000fda0003f04070 */
[----:B------:R-:W-:Y:S05]  /*0a40*/  @P0 EXIT ;  /* 0x000000000000094d */ /* 0x000fea0003800000 */
[----:B------:R-:W-:Y:S01]  /*0a50*/  ULDC.64 UR4, c[0x0][0x650] ;  /* 0x0001940000047ab9 */ /* 0x000fe20000000a00 */
[----:B------:R-:W-:Y:S01]  /*0a60*/  PRMT R0, RZ, 0x7610, R0 ;  /* 0x00007610ff007816 */ /* 0x000fe20000000000 */
[----:B------:R-:W-:Y:S01]  /*0a70*/  IMAD.MOV.U32 R60, RZ, RZ, -0x1 ;  /* 0xffffffffff3c7424 */ /* 0x000fe200078e00ff */
[----:B------:R-:W-:Y:S01]  /*0a80*/  ISETP.GE.U32.AND P0, PT, R16, UR4, PT ;  /* 0x0000000410007c0c */ /* 0x000fe2000bf06070 */
[----:B------:R-:W-:Y:S02]  /*0a90*/  IMAD.MOV.U32 R61, RZ, RZ, -0x1 ;  /* 0xffffffffff3d7424 */ /* 0x000fe400078e00ff */
[----:B------:R-:W-:Y:S01]  /*0aa0*/  IMAD.MOV.U32 R59, RZ, RZ, -0x1 ;  /* 0xffffffffff3b7424 */ /* 0x000fe200078e00ff */
[----:B------:R-:W-:-:S13]  /*0ab0*/  ISETP.GE.U32.AND.EX P0, PT, R17, UR5, PT, P0 ;  /* 0x0000000511007c0c */ /* 0x000fda000bf06100 */
[----:B------:R-:W-:Y:S05]  /*0ac0*/  @P0 BRA `(.L_x_9) ;  /* 0x0000000400280947 */ /* 0x000fea0003800000 */
[----:B------:R-:W0:Y:S01]  /*0ad0*/  LDC.64 R24, c[0x0][0x628] ;  /* 0x00018a00ff187b82 */ /* 0x000e220000000a00 */
[----:B------:R-:W-:Y:S02]  /*0ae0*/  IMAD.MOV.U32 R8, RZ, RZ, R16 ;  /* 0x000000ffff087224 */ /* 0x000fe400078e0010 */
[----:B------:R-:W-:-:S05]  /*0af0*/  IMAD.MOV.U32 R9, RZ, RZ, R17 ;  /* 0x000000ffff097224 */ /* 0x000fca00078e0011 */
[----:B------:R-:W1:Y:S08]  /*0b00*/  LDC R0, c[0x0][0x630] ;  /* 0x00018c00ff007b82 */ /* 0x000e700000000800 */
[----:B------:R-:W2:Y:S01]  /*0b10*/  LDC.64 R26, c[0x0][0x620] ;  /* 0x00018800ff1a7b82 */ /* 0x000ea20000000a00 */
[----:B0-----:R-:W-:-:S04]  /*0b20*/  ISETP.NE.U32.AND P0, PT, R24, RZ, PT ;  /* 0x000000ff1800720c */ /* 0x001fc80003f05070 */
[----:B------:R-:W-:-:S13]  /*0b30*/  ISETP.NE.AND.EX P0, PT, R25, RZ, PT, P0 ;  /* 0x000000ff1900720c */ /* 0x000fda0003f05300 */
[----:B-12---:R-:W-:Y:S05]  /*0b40*/  @!P0 BRA `(.L_x_10) ;  /* 0x0000000000288947 */ /* 0x006fea0003800000 */
[----:B------:R-:W0:Y:S02]  /*0b50*/  LDC R13, c[0x0][0x634] ;  /* 0x00018d00ff0d7b82 */ /* 0x000e240000000800 */
[----:B0-----:R-:W-:-:S05]  /*0b60*/  IADD3 R13, P0, R16, R13, RZ ;  /* 0x0000000d100d7210 */ /* 0x001fca0007f1e0ff */
[----:B------:R-:W-:-:S04]  /*0b70*/  IMAD.X R15, RZ, RZ, R17, P0 ;  /* 0x000000ffff0f7224 */ /* 0x000fc800000e0611 */
[----:B------:R-:W-:-:S04]  /*0b80*/  IMAD.WIDE.U32 R8, R15, R24, RZ ;  /* 0x000000180f087225 */ /* 0x000fc800078e00ff */
[----:B------:R-:W-:-:S04]  /*0b90*/  IMAD.WIDE.U32 R10, P0, R13, R25, R8 ;  /* 0x000000190d0a7225 */ /* 0x000fc80007800008 */
[----:B------:R-:W-:-:S04]  /*0ba0*/  IMAD.WIDE.U32 R8, R13, R24, RZ ;  /* 0x000000180d087225 */ /* 0x000fc800078e00ff */
[----:B------:R-:W-:Y:S01]  /*0bb0*/  IMAD.X R13, RZ, RZ, RZ, P0 ;  /* 0x000000ffff0d7224 */ /* 0x000fe200000e06ff */
[----:B------:R-:W-:Y:S01]  /*0bc0*/  IADD3 RZ, P0, R9, R10, RZ ;  /* 0x0000000a09ff7210 */ /* 0x000fe20007f1e0ff */
[----:B------:R-:W-:-:S04]  /*0bd0*/  IMAD.MOV.U32 R12, RZ, RZ, R11 ;  /* 0x000000ffff0c7224 */ /* 0x000fc800078e000b */
[----:B------:R-:W-:-:S08]  /*0be0*/  IMAD.WIDE.U32.X R8, R15, R25, R12, P0 ;  /* 0x000000190f087225 */ /* 0x000fd000000e040c */
.L_x_10:
[----:B------:R-:W0:Y:S01]  /*0bf0*/  LDC.64 R24, c[0x0][0x640] ;  /* 0x00019000ff187b82 */ /* 0x000e220000000a00 */
[-CC-:B------:R-:W-:Y:S01]  /*0c00*/  SHF.R.U64 R59, R8, R0.reuse, R9.reuse ;  /* 0x00000000083b7219 */ /* 0x180fe20000001209 */
[----:B------:R-:W-:Y:S01]  /*0c10*/  IMAD R30, R7, R21, R4 ;  /* 0x00000015071e7224 */ /* 0x000fe200078e0204 */
[----:B------:R-:W-:Y:S01]  /*0c20*/  SHF.R.U32.HI R0, RZ, R0, R9 ;  /* 0x00000000ff007219 */ /* 0x000fe20000011609 */
[----:B------:R-:W-:Y:S01]  /*0c30*/  IMAD.MOV.U32 R21, RZ, RZ, 0x1 ;  /* 0x00000001ff157424 */ /* 0x000fe200078e00ff */
[----:B------:R-:W-:-:S03]  /*0c40*/  IADD3 R5, P0, RZ, -R59, RZ ;  /* 0x8000003bff057210 */ /* 0x000fc60007f1e0ff */
[----:B------:R-:W1:Y:S02]  /*0c50*/  LDC R6, c[0x0][0x618] ;  /* 0x00018600ff067b82 */ /* 0x000e640000000800 */
[----:B------:R-:W-:-:S04]  /*0c60*/  IMAD.X R9, RZ, RZ, ~R0, P0 ;  /* 0x000000ffff097224 */ /* 0x000fc800000e0e00 */
[-C--:B------:R-:W-:Y:S02]  /*0c70*/  IMAD R0, R9, R26.reuse, RZ ;  /* 0x0000001a09007224 */ /* 0x080fe400078e02ff */
[----:B------:R-:W2:Y:S01]  /*0c80*/  LDC R11, c[0x0][0x608] ;  /* 0x00018200ff0b7b82 */ /* 0x000ea20000000800 */
[----:B------:R-:W-:-:S04]  /*0c90*/  IMAD.WIDE.U32 R8, R5, R26, R16 ;  /* 0x0000001a05087225 */ /* 0x000fc800078e0010 */
[----:B------:R-:W-:-:S03]  /*0ca0*/  IMAD R5, R5, R27, R0 ;  /* 0x0000001b05057224 */ /* 0x000fc600078e0200 */
[----:B------:R-:W3:Y:S01]  /*0cb0*/  LDC R12, c[0x0][0x658] ;  /* 0x00019600ff0c7b82 */ /* 0x000ee20000000800 */
[----:B0-----:R-:W-:Y:S01]  /*0cc0*/  ISETP.NE.U32.AND P0, PT, R24, RZ, PT ;  /* 0x000000ff1800720c */ /* 0x001fe20003f05070 */
[----:B------:R-:W-:Y:S02]  /*0cd0*/  IMAD.IADD R5, R9, 0x1, R5 ;  /* 0x0000000109057824 */ /* 0x000fe400078e0205 */
[----:B------:R-:W-:Y:S01]  /*0ce0*/  IMAD.MOV.U32 R9, RZ, RZ, -0x1 ;  /* 0xffffffffff097424 */ /* 0x000fe200078e00ff */
[----:B------:R-:W-:-:S03]  /*0cf0*/  ISETP.NE.AND.EX P0, PT, R25, RZ, PT, P0 ;  /* 0x000000ff1900720c */ /* 0x000fc60003f05300 */
[----:B------:R-:W0:Y:S01]  /*0d00*/  LDC R15, c[0x0][0x600] ;  /* 0x00018000ff0f7b82 */ /* 0x000e220000000800 */
[-CC-:B-1----:R-:W-:Y:S02]  /*0d10*/  SHF.R.U64 R13, R8, R6.reuse, R5.reuse ;  /* 0x00000006080d7219 */ /* 0x182fe40000001205 */
[----:B------:R-:W-:-:S05]  /*0d20*/  SHF.R.U32.HI R0, RZ, R6, R5 ;  /* 0x00000006ff007219 */ /* 0x000fca0000011605 */
[----:B------:R-:W1:Y:S01]  /*0d30*/  LDC R14, c[0x0][0x648] ;  /* 0x00019200ff0e7b82 */ /* 0x000e620000000800 */
[-CC-:B--2---:R-:W-:Y:S02]  /*0d40*/  SHF.R.U64 R27, R13, R11.reuse, R0.reuse ;  /* 0x0000000b0d1b7219 */ /* 0x184fe40000001200 */
[----:B------:R-:W-:-:S05]  /*0d50*/  SHF.R.U32.HI R5, RZ, R11, R0 ;  /* 0x0000000bff057219 */ /* 0x000fca0000011600 */
[----:B------:R-:W2:Y:S01]  /*0d60*/  LDC R20, c[0x0][0x638] ;  /* 0x00018e00ff147b82 */ /* 0x000ea20000000800 */
[-CC-:B---3--:R-:W-:Y:S02]  /*0d70*/  SHF.R.U64 R28, R27, R12.reuse, R5.reuse ;  /* 0x0000000c1b1c7219 */ /* 0x188fe40000001205 */
[-C--:B------:R-:W-:Y:S02]  /*0d80*/  SHF.L.U32 R0, R9, R12.reuse, RZ ;  /* 0x0000000c09007219 */ /* 0x080fe400000006ff */
[----:B------:R-:W-:Y:S01]  /*0d90*/  SHF.R.U32.HI R5, RZ, R12, R5 ;  /* 0x0000000cff057219 */ /* 0x000fe20000011605 */
[----:B------:R-:W-:Y:S01]  /*0da0*/  IMAD.MOV.U32 R4, RZ, RZ, R28 ;  /* 0x000000ffff047224 */ /* 0x000fe200078e001c */
[----:B------:R-:W-:Y:S01]  /*0db0*/  LOP3.LUT R10, RZ, R0, RZ, 0x33, !PT ;  /* 0x00000000ff0a7212 */ /* 0x000fe200078e33ff */
[----:B------:R-:W3:Y:S01]  /*0dc0*/  LDC R26, c[0x0][0x610] ;  /* 0x00018400ff1a7b82 */ /* 0x000ee20000000800 */
[----:B------:R-:W-:Y:S05]  /*0dd0*/  @!P0 BRA `(.L_x_11) ;  /* 0x0000000000288947 */ /* 0x000fea0003800000 */
[----:B------:R-:W4:Y:S02]  /*0de0*/  LDC R9, c[0x0][0x64c] ;  /* 0x00019300ff097b82 */ /* 0x000f240000000800 */
[----:B----4-:R-:W-:-:S05]  /*0df0*/  IADD3 R9, P0, R28, R9, RZ ;  /* 0x000000091c097210 */ /* 0x010fca0007f1e0ff */
        /* <DEDUP_REMOVED lines=8> */
.L_x_11:
[----:B-1----:R-:W-:Y:S01]  /*0e80*/  SHF.R.U64 R4, R4, R14, R5 ;  /* 0x0000000e04047219 */ /* 0x002fe20000001205 */
[----:B0-----:R-:W-:Y:S01]  /*0e90*/  VIADD R6, R15, 0xffffffff ;  /* 0xffffffff0f067836 */ /* 0x001fe20000000000 */
[----:B------:R-:W-:Y:S02]  /*0ea0*/  SHF.L.U32 R0, R21, R12, RZ ;  /* 0x0000000c15007219 */ /* 0x000fe400000006ff */
[----:B------:R-:W-:Y:S01]  /*0eb0*/  LOP3.LUT R5, R27, R10, RZ, 0xc0, !PT ;  /* 0x0000000a1b057212 */ /* 0x000fe200078ec0ff */
[----:B------:R-:W-:Y:S01]  /*0ec0*/  IMAD.MOV R7, RZ, RZ, -R4 ;  /* 0x000000ffff077224 */ /* 0x000fe200078e0a04 */
[----:B------:R-:W-:Y:S02]  /*0ed0*/  SEL R3, R3, R30, !P1 ;  /* 0x0000001e03037207 */ /* 0x000fe40004800000 */
[----:B------:R-:W-:Y:S01]  /*0ee0*/  LOP3.LUT R6, R13, R6, RZ, 0xc0, !PT ;  /* 0x000000060d067212 */ /* 0x000fe200078ec0ff */
[----:B------:R-:W-:Y:S02]  /*0ef0*/  IMAD R4, R0, R4, R5 ;  /* 0x0000000400047224 */ /* 0x000fe400078e0205 */
[----:B--2---:R-:W-:-:S02]  /*0f00*/  IMAD R0, R7, R20, R28 ;  /* 0x0000001407007224 */ /* 0x004fc400078e021c */
[----:B---3--:R-:W-:Y:S02]  /*0f10*/  IMAD R3, R4, R26, R3 ;  /* 0x0000001a04037224 */ /* 0x008fe400078e0203 */
[----:B------:R-:W-:Y:S02]  /*0f20*/  IMAD R60, R0, R15, R6 ;  /* 0x0000000f003c7224 */ /* 0x000fe400078e0206 */
[----:B------:R-:W-:-:S03]  /*0f30*/  IMAD.MOV.U32 R4, RZ, RZ, 0x1 ;  /* 0x00000001ff047424 */ /* 0x000fc600078e00ff */
[----:B------:R-:W-:Y:S02]  /*0f40*/  SEL R61, R60, R3, !P1 ;  /* 0x000000033c3d7207 */ /* 0x000fe40004800000 */
[----:B------:R-:W-:Y:S02]  /*0f50*/  PRMT R0, R4, 0x7610, R0 ;  /* 0x0000761004007816 */ /* 0x000fe40000000000 */
[----:B------:R-:W-:-:S07]  /*0f60*/  SEL R60, R3, R60, !P1 ;  /* 0x0000003c033c7207 */ /* 0x000fce0004800000 */
.L_x_9:
[----:B------:R-:W-:-:S08]  /*0f70*/  NOP ;  /* 0x0000000000007918 */ /* 0x000fd00000000000 */
[----:B------:R-:W0:Y:S02]  /*0f80*/  USETMAXREG.TRY_ALLOC.CTAPOOL UP0, 0xe8 ;  /* 0x000000e8000079c8 */ /* 0x000e240008000600 */
[----:B0-----:R-:W-:-:S13]  /*0f90*/  PLOP3.LUT P0, PT, PT, PT, UP0, 0x80, 0x0 ;  /* 0x000000000000781c */ /* 0x001fda0003f0f008 */
[----:B------:R-:W-:Y:S05]  /*0fa0*/  @!P0 BRA `(.L_x_9) ;  /* 0xfffffffc00f08947 */ /* 0x000fea000383ffff */
[----:B------:R-:W-:Y:S01]  /*0fb0*/  ULDC.64 UR4, c[0x0][0x598] ;  /* 0x0001660000047ab9 */ /* 0x000fe20000000a00 */
[----:B------:R-:W-:Y:S01]  /*0fc0*/  ULDC.64 UR36, c[0x0][0x208] ;  /* 0x0000820000247ab9 */ /* 0x000fe20000000a00 */
[----:B------:R-:W-:-:S04]  /*0fd0*/  ISETP.NE.U32.AND P0, PT, RZ, UR4, PT ;  /* 0x00000004ff007c0c */ /* 0x000fc8000bf05070 */
[----:B------:R-:W-:-:S13]  /*0fe0*/  ISETP.NE.AND.EX P0, PT, RZ, UR5, PT, P0 ;  /* 0x00000005ff007c0c */ /* 0x000fda000bf05300 */
[----:B------:R-:W-:Y:S05]  /*0ff0*/  @!P0 BRA `(.L_x_12) ;  /* 0x00000000001c8947 */ /* 0x000fea0003800000 */
[----:B------:R-:W0:Y:S02]  /*1000*/  LDC.64 R4, c[0x0][0x598] ;  /* 0x00016600ff047b82 */ /* 0x000e240000000a00 */
[----:B0-----:R-:W2:Y:S02]  /*1010*/  LDG.E.64 R4, desc[UR36][R4.64] ;  /* 0x0000002404047981 */ /* 0x001ea4000c1e1b00 */
[----:B--2---:R-:W-:-:S04]  /*1020*/  ISETP.NE.U32.AND P0, PT, R4, RZ, PT ;  /* 0x000000ff0400720c */ /* 0x004fc80003f05070 */
[----:B------:R-:W-:-:S13]  /*1030*/  ISETP.NE.AND.EX P0, PT, R5, RZ, PT, P0 ;  /* 0x000000ff0500720c */ /* 0x000fda0003f05300 */
[----:B------:R-:W-:Y:S05]  /*1040*/  @!P0 BRA `(.L_x_12) ;  /* 0x0000000000088947 */ /* 0x000fea0003800000 */
[----:B------:R0:W5:Y:S01]  /*1050*/  LD.E R56, desc[UR36][R4.64] ;  /* 0x0000002404387980 */ /* 0x000162000c101900 */
[----:B------:R-:W-:Y:S05]  /*1060*/  BRA `(.L_x_13) ;  /* 0x0000000000247947 */ /* 0x000fea0003800000 */
.L_x_12:
[----:B------:R-:W-:Y:S02]  /*1070*/  ULDC.64 UR4, c[0x0][0x588] ;  /* 0x0001620000047ab9 */ /* 0x000fe40000000a00 */
[----:B------:R-:W-:-:S04]  /*1080*/  ISETP.NE.U32.AND P0, PT, RZ, UR4, PT ;  /* 0x00000004ff007c0c */ /* 0x000fc8000bf05070 */
[----:B------:R-:W-:-:S13]  /*1090*/  ISETP.NE.AND.EX P0, PT, RZ, UR5, PT, P0 ;  /* 0x00000005ff007c0c */ /* 0x000fda000bf05300 */
[----:B------:R-:W-:Y:S05]  /*10a0*/  @!P0 BRA `(.L_x_14) ;  /* 0x00000000000c8947 */ /* 0x000fea0003800000 */
[----:B------:R-:W0:Y:S02]  /*10b0*/  LDC.64 R56, c[0x0][0x588] ;  /* 0x00016200ff387b82 */ /* 0x000e240000000a00 */
[----:B0-----:R1:W5:Y:S01]  /*10c0*/  LDG.E R56, desc[UR36][R56.64] ;  /* 0x0000002438387981 */ /* 0x001362000c1e1900 */
[----:B------:R-:W-:Y:S05]  /*10d0*/  BRA `(.L_x_13) ;  /* 0x0000000000087947 */ /* 0x000fea0003800000 */
.L_x_14:
[----:B------:R-:W-:Y:S02]  /*10e0*/  ULDC UR4, c[0x0][0x580] ;  /* 0x0001600000047ab9 */ /* 0x000fe40000000800 */
[----:B------:R-:W-:-:S07]  /*10f0*/  IMAD.U32 R56, RZ, RZ, UR4 ;  /* 0x00000004ff387e24 */ /* 0x000fce000f8e00ff */
.L_x_13:
[----:B------:R-:W-:Y:S02]  /*1100*/  ULDC.64 UR4, c[0x0][0x5a0] ;  /* 0x0001680000047ab9 */ /* 0x000fe40000000a00 */
[----:B------:R-:W-:-:S04]  /*1110*/  ISETP.NE.U32.AND P0, PT, RZ, UR4, PT ;  /* 0x00000004ff007c0c */ /* 0x000fc8000bf05070 */
[----:B------:R-:W-:-:S13]  /*1120*/  ISETP.NE.AND.EX P0, PT, RZ, UR5, PT, P0 ;  /* 0x00000005ff007c0c */ /* 0x000fda000bf05300 */
[----:B------:R-:W-:Y:S05]  /*1130*/  @!P0 BRA `(.L_x_15) ;  /* 0x00000000001c8947 */ /* 0x000fea0003800000 */
[----:B0-----:R-:W0:Y:S02]  /*1140*/  LDC.64 R4, c[0x0][0x5a0] ;  /* 0x00016800ff047b82 */ /* 0x001e240000000a00 */
[----:B0-----:R-:W2:Y:S02]  /*1150*/  LDG.E.64 R4, desc[UR36][R4.64] ;  /* 0x0000002404047981 */ /* 0x001ea4000c1e1b00 */
[----:B--2---:R-:W-:-:S04]  /*1160*/  ISETP.NE.U32.AND P0, PT, R4, RZ, PT ;  /* 0x000000ff0400720c */ /* 0x004fc80003f05070 */
[----:B------:R-:W-:-:S13]  /*1170*/  ISETP.NE.AND.EX P0, PT, R5, RZ, PT, P0 ;  /* 0x000000ff0500720c */ /* 0x000fda0003f05300 */
[----:B------:R-:W-:Y:S05]  /*1180*/  @!P0 BRA `(.L_x_15) ;  /* 0x0000000000088947 */ /* 0x000fea0003800000 */
[----:B-1----:R0:W5:Y:S01]  /*1190*/  LD.E R57, desc[UR36][R4.64] ;  /* 0x0000002404397980 */ /* 0x002162000c101900 */
[----:B------:R-:W-:Y:S05]  /*11a0*/  BRA `(.L_x_16) ;  /* 0x0000000000247947 */ /* 0x000fea0003800000 */
.L_x_15:
[----:B------:R-:W-:Y:S02]  /*11b0*/  ULDC.64 UR4, c[0x0][0x590] ;  /* 0x0001640000047ab9 */ /* 0x000fe40000000a00 */
[----:B------:R-:W-:-:S04]  /*11c0*/  ISETP.NE.U32.AND P0, PT, RZ, UR4, PT ;  /* 0x00000004ff007c0c */ /* 0x000fc8000bf05070 */
[----:B------:R-:W-:-:S13]  /*11d0*/  ISETP.NE.AND.EX P0, PT, RZ, UR5, PT, P0 ;  /* 0x00000005ff007c0c */ /* 0x000fda000bf05300 */
[----:B------:R-:W-:Y:S05]  /*11e0*/  @!P0 BRA `(.L_x_17) ;  /* 0x00000000000c8947 */ /* 0x000fea0003800000 */
[----:B0-----:R-:W1:Y:S02]  /*11f0*/  LDC.64 R4, c[0x0][0x590] ;  /* 0x00016400ff047b82 */ /* 0x001e640000000a00 */
[----:B-1----:R1:W5:Y:S01]  /*1200*/  LDG.E R57, desc[UR36][R4.64] ;  /* 0x0000002404397981 */ /* 0x002362000c1e1900 */
[----:B------:R-:W-:Y:S05]  /*1210*/  BRA `(.L_x_16) ;  /* 0x0000000000087947 */ /* 0x000fea0003800000 */
.L_x_17:
[----:B------:R-:W-:Y:S02]  /*1220*/  ULDC UR4, c[0x0][0x584] ;  /* 0x0001610000047ab9 */ /* 0x000fe40000000800 */
[----:B-1----:R-:W-:-:S07]  /*1230*/  IMAD.U32 R57, RZ, RZ, UR4 ;  /* 0x00000004ff397e24 */ /* 0x002fce000f8e00ff */
.L_x_16:
[----:B------:R-:W-:-:S13]  /*1240*/  LOP3.LUT P0, RZ, R0, 0xff, RZ, 0xc0, !PT ;  /* 0x000000ff00ff7812 */ /* 0x000fda000780c0ff */
[----:B------:R-:W-:Y:S05]  /*1250*/  @!P0 EXIT ;  /* 0x000000000000894d */ /* 0x000fea0003800000 */
[----:B------:R-:W-:Y:S01]  /*1260*/  ULDC UR4, c[0x0][0x28c] ;  /* 0x0000a30000047ab9 */ /* 0x000fe20000000800 */
[----:B------:R-:W-:Y:S01]  /*1270*/  LOP3.LUT R58, R19, 0x1, RZ, 0xfc, !PT ;  /* 0x00000001133a7812 */ /* 0x000fe200078efcff */
[----:B------:R-:W-:Y:S01]  /*1280*/  UIADD3 UR4, UR4, 0x1f, URZ ;  /* 0x0000001f04047890 */ /* 0x000fe2000fffe03f */
[----:B------:R-:W-:Y:S01]  /*1290*/  UMOV UR38, URZ ;  /* 0x0000003f00267c82 */ /* 0x000fe20008000000 */
[----:B------:R-:W-:Y:S02]  /*12a0*/  UMOV UR39, URZ ;  /* 0x0000003f00277c82 */ /* 0x000fe40008000000 */
[----:B------:R-:W-:-:S04]  /*12b0*/  USHF.R.S32.HI UR5, URZ, 0x1f, UR4 ;  /* 0x0000001f3f057899 */ /* 0x000fc80008011404 */
[----:B------:R-:W-:-:S04]  /*12c0*/  ULEA.HI UR5, UR5, UR4, URZ, 0x5 ;  /* 0x0000000405057291 */ /* 0x000fc8000f8f283f */
[----:B------:R-:W-:-:S12]  /*12d0*/  USHF.R.S32.HI UR40, URZ, 0x5, UR5 ;  /* 0x000000053f287899 */ /* 0x000fd80008011405 */
.L_x_101:
[----:B------:R-:W-:Y:S01]  /*12e0*/  LOP3.LUT R0, R18, 0x80, RZ, 0xc0, !PT ;  /* 0x0000008012007812 */ /* 0x000fe200078ec0ff */
[----:B------:R-:W2:Y:S01]  /*12f0*/  S2UR UR7, SR_CgaCtaId ;  /* 0x00000000000779c3 */ /* 0x000ea20000008800 */
[----:B------:R-:W-:Y:S02]  /*1300*/  UMOV UR6, 0x400 ;  /* 0x0000040000067882 */ /* 0x000fe40000000000 */
[----:B------:R-:W-:-:S06]  /*1310*/  SHF.R.U32.HI R0, RZ, 0x7, R0 ;  /* 0x00000007ff007819 */ /* 0x000fcc0000011600 */
[----:B---3--:R-:W3:Y:S01]  /*1320*/  SHFL.IDX PT, R0, R0, RZ, 0x1f ;  /* 0x00001fff00007589 */ /* 0x008ee200000e0000 */
[----:B--2---:R-:W-:Y:S01]  /*1330*/  ULEA UR6, UR7, UR6, 0x18 ;  /* 0x0000000607067291 */ /* 0x004fe2000f8ec03f */
[----:B---3--:R-:W-:-:S13]  /*1340*/  R2UR UR4, R0 ;  /* 0x00000000000472ca */ /* 0x008fda00000e0000 */
[----:B------:R-:W-:-:S04]  /*1350*/  ULEA.HI UR5, UR4, UR4, URZ, 0x1 ;  /* 0x0000000404057291 */ /* 0x000fc8000f8f083f */
[----:B------:R-:W-:-:S04]  /*1360*/  ULOP3.LUT UR5, UR5, 0x7fffe, URZ, 0xc0, !UPT ;  /* 0x0007fffe05057892 */ /* 0x000fc8000f8ec03f */
[----:B------:R-:W-:-:S03]  /*1370*/  UIADD3 UR5, UR4, -UR5, URZ ;  /* 0x8000000504057290 */ /* 0x000fc6000fffe03f */
[----:B------:R-:W-:Y:S01]  /*1380*/  ULDC UR4, c[0x0][0x28c] ;  /* 0x0000a30000047ab9 */ /* 0x000fe20000000800 */
[----:B------:R-:W-:Y:S01]  /*1390*/  ULEA UR5, UR5, UR6, 0xd ;  /* 0x0000000605057291 */ /* 0x000fe2000f8e683f */
[----:B------:R-:W-:-:S03]  /*13a0*/  ISETP.LT.AND P0, PT, RZ, UR4, PT ;  /* 0x00000004ff007c0c */ /* 0x000fc6000bf01270 */
[----:B------:R-:W-:-:S04]  /*13b0*/  UIADD3 UR5, UR5, 0x180, URZ ;  /* 0x0000018005057890 */ /* 0x000fc8000fffe03f */
[----:B------:R-:W-:-:S04]  /*13c0*/  USHF.R.U32.HI UR5, URZ, 0x4, UR5 ;  /* 0x000000043f057899 */ /* 0x000fc80008011605 */
[----:B------:R-:W-:Y:S02]  /*13d0*/  ULOP3.LUT UR41, UR5, 0x3fff, URZ, 0xc0, !UPT ;  /* 0x00003fff05297892 */ /* 0x000fe4000f8ec03f */
[----:B01--4-:R-:W-:Y:S10]  /*13e0*/  @P0 BRA `(.L_x_18) ;  /* 0x0000000000400947 */ /* 0x013ff40003800000 */
[----:B------:R-:W-:Y:S01]  /*13f0*/  MOV R0, 0x0 ;  /* 0x0000000000007802 */ /* 0x000fe20000000f00 */
[----:B------:R-:W-:Y:S01]  /*1400*/  ULDC.64 UR4, c[0x4][0x68] ;  /* 0x01001a0000047ab9 */ /* 0x000fe20000000a00 */
[----:B------:R-:W-:Y:S01]  /*1410*/  ULDC.64 UR6, c[0x4][0x8] ;  /* 0x0100020000067ab9 */ /* 0x000fe20000000a00 */
[----:B01----:R-:W-:Y:S01]  /*1420*/  IMAD.U32 R4, RZ, RZ, UR4 ;  /* 0x00000004ff047e24 */ /* 0x003fe2000f8e00ff */
[----:B------:R0:W1:Y:S01]  /*1430*/  LDC.64 R14, c[0x4][R0] ;  /* 0x01000000000e7b82 */ /* 0x0000620000000a00 */
[----:B------:R-:W-:Y:S01]  /*1440*/  IMAD.U32 R5, RZ, RZ, UR5 ;  /* 0x00000005ff057e24 */ /* 0x000fe2000f8e00ff */
[----:B------:R-:W-:Y:S01]  /*1450*/  ULDC.64 UR4, c[0x4][0x70] ;  /* 0x01001c0000047ab9 */ /* 0x000fe20000000a00 */
[----:B------:R-:W-:Y:S02]  /*1460*/  IMAD.U32 R10, RZ, RZ, UR6 ;  /* 0x00000006ff0a7e24 */ /* 0x000fe4000f8e00ff */
[----:B------:R-:W-:Y:S02]  /*1470*/  IMAD.U32 R6, RZ, RZ, UR4 ;  /* 0x00000004ff067e24 */ /* 0x000fe4000f8e00ff */
[----:B------:R-:W-:-:S02]  /*1480*/  IMAD.U32 R7, RZ, RZ, UR5 ;  /* 0x00000005ff077e24 */ /* 0x000fc4000f8e00ff */
[----:B------:R-:W-:Y:S02]  /*1490*/  IMAD.U32 R11, RZ, RZ, UR7 ;  /* 0x00000007ff0b7e24 */ /* 0x000fe4000f8e00ff */
[----:B------:R-:W-:Y:S02]  /*14a0*/  IMAD.MOV.U32 R8, RZ, RZ, 0x1e1 ;  /* 0x000001e1ff087424 */ /* 0x000fe400078e00ff */
[----:B------:R-:W-:Y:S02]  /*14b0*/  IMAD.MOV.U32 R12, RZ, RZ, 0x1 ;  /* 0x00000001ff0c7424 */ /* 0x000fe400078e00ff */
[----:B0-----:R-:W-:-:S07]  /*14c0*/  IMAD.MOV.U32 R13, RZ, RZ, RZ ;  /* 0x000000ffff0d7224 */ /* 0x001fce00078e00ff */
[----:B------:R-:W-:-:S07]  /*14d0*/  LEPC R20, `(.L_x_18) ;  /* 0x000000001014794e */ /* 0x000fce0000000000 */
[----:B-1---5:R-:W-:Y:S05]  /*14e0*/  CALL.ABS.NOINC R14 ;  /* 0x000000000e007343 */ /* 0x022fea0003c00000 */
.L_x_18:
[----:B------:R-:W-:-:S13]  /*14f0*/  ISETP.NE.AND P0, PT, R58, 0x3, PT ;  /* 0x000000033a00780c */ /* 0x000fda0003f05270 */
[----:B------:R-:W-:Y:S05]  /*1500*/  @!P0 BRA `(.L_x_19) ;  /* 0x0000000000048947 */ /* 0x000fea0003800000 */
[----:B------:R-:W-:Y:S01]  /*1510*/  BPT.TRAP 0x1 ;  /* 0x000000040000795c */ /* 0x000fe20000300000 */
.L_x_19:
[----:B------:R-:W2:Y:S01]  /*1520*/  S2UR UR5, SR_CgaCtaId ;  /* 0x00000000000579c3 */ /* 0x000ea20000008800 */
[----:B------:R-:W-:Y:S01]  /*1530*/  UMOV UR4, 0x400 ;  /* 0x0000040000047882 */ /* 0x000fe20000000000 */
[----:B------:R-:W-:Y:S02]  /*1540*/  IMAD.U32 R0, RZ, RZ, UR38 ;  /* 0x00000026ff007e24 */ /* 0x000fe4000f8e00ff */
[----:B------:R-:W-:-:S03]  /*1550*/  IMAD.U32 R3, RZ, RZ, UR39 ;  /* 0x00000027ff037e24 */ /* 0x000fc6000f8e00ff */
[----:B------:R-:W-:Y:S01]  /*1560*/  SHF.L.U32 R0, R0, 0x1f, RZ ;  /* 0x0000001f00007819 */ /* 0x000fe200000006ff */
[----:B--2---:R-:W-:-:S06]  /*1570*/  ULEA UR4, UR5, UR4, 0x18 ;  /* 0x0000000405047291 */ /* 0x004fcc000f8ec03f */
[----:B------:R-:W-:-:S04]  /*1580*/  IMAD.U32 R6, RZ, RZ, UR4 ;  /* 0x00000004ff067e24 */ /* 0x000fc8000f8e00ff */
[----:B------:R-:W-:-:S04]  /*1590*/  IMAD R3, R3, 0x8, R6 ;  /* 0x0000000803037824 */ /* 0x000fc800078e0206 */
[----:B------:R2:W3:Y:S01]  /*15a0*/  SYNCS.PHASECHK.TRANS64.TRYWAIT P1, [R3+URZ], R0 ;  /* 0x00000000030075a7 */ /* 0x0004e2000802017f */
[----:B------:R-:W-:Y:S05]  /*15b0*/  @!P0 BRA `(.L_x_20) ;  /* 0x0000000000048947 */ /* 0x000fea0003800000 */
[----:B------:R-:W-:Y:S01]  /*15c0*/  BPT.TRAP 0x1 ;  /* 0x000000040000795c */ /* 0x000fe20000300000 */
.L_x_20:
[----:B---3--:R-:W-:Y:S05]  /*15d0*/  @P1 BRA `(.L_x_21) ;  /* 0x0000000000081947 */ /* 0x008fea0003800000 */
[----:B------:R-:W3:Y:S02]  /*15e0*/  SYNCS.PHASECHK.TRANS64.TRYWAIT P1, [R3+URZ], R0 ;  /* 0x00000000030075a7 */ /* 0x000ee4000802017f */
[----:B---3--:R-:W-:Y:S05]  /*15f0*/  @!P1 BRA `(.L_x_22) ;  /* 0x0000004400f89947 */ /* 0x008fea0003800000 */
.L_x_21:
[----:B------:R-:W-:-:S04]  /*1600*/  UISETP.LT.AND UP0, UPT, UR40, 0x1, UPT ;  /* 0x000000012800788c */ /* 0x000fc8000bf01270 */
[----:B------:R-:W-:-:S06]  /*1610*/  USEL UR4, UR40, 0x1, UP0 ;  /* 0x0000000128047887 */ /* 0x000fcc0008000000 */
[----:B--23--:R-:W-:Y:S01]  /*1620*/  IMAD.U32 R0, RZ, RZ, UR4 ;  /* 0x00000004ff007e24 */ /* 0x00cfe2000f8e00ff */
[----:B------:R-:W-:Y:S05]  /*1630*/  WARPSYNC.ALL ;  /* 0x0000000000007948 */ /* 0x000fea0003800000 */
[----:B------:R-:W-:-:S04]  /*1640*/  IADD3 R0, -R0, UR40, RZ ;  /* 0x0000002800007c10 */ /* 0x000fc8000fffe1ff */
[----:B------:R-:W-:Y:S02]  /*1650*/  ISETP.GE.AND P1, PT, R0, 0x1, PT ;  /* 0x000000010000780c */ /* 0x000fe40003f26270 */
[----:B------:R-:W-:Y:S01]  /*1660*/  R2UR UR4, R6 ;  /* 0x00000000060472ca */ /* 0x000fe200000e0000 */
[----:B------:R-:W-:Y:S01]  /*1670*/  WARPGROUP.ARRIVE ;  /* 0x00000000000079c5 */ /* 0x000fe20000000000 */
[----:B------:R-:W-:Y:S01]  /*1680*/  UMOV UR9, 0x40000040 ;  /* 0x4000004000097882 */ /* 0x000fe20000000000 */
[----:B------:R-:W-:-:S10]  /*1690*/  UMOV UR11, 0x40000040 ;  /* 0x40000040000b7882 */ /* 0x000fd40000000000 */
[----:B------:R-:W-:-:S04]  /*16a0*/  UIADD3 UR4, UR4, 0x24180, URZ ;  /* 0x0002418004047890 */ /* 0x000fc8000fffe03f */
[----:B------:R-:W-:-:S04]  /*16b0*/  USHF.R.U32.HI UR4, URZ, 0x4, UR4 ;  /* 0x000000043f047899 */ /* 0x000fc80008011604 */
[----:B------:R-:W-:Y:S02]  /*16c0*/  ULOP3.LUT UR5, UR4, 0x3fff, URZ, 0xc0, !UPT ;  /* 0x00003fff04057892 */ /* 0x000fe4000f8ec03f */
[----:B------:R-:W-:Y:S02]  /*16d0*/  ULOP3.LUT UR4, UR41, 0x10000, URZ, 0xfc, !UPT ;  /* 0x0001000029047892 */ /* 0x000fe4000f8efc3f */
[----:B------:R-:W-:Y:S02]  /*16e0*/  ULOP3.LUT UR5, UR5, 0x10000, URZ, 0xfc, !UPT ;  /* 0x0001000005057892 */ /* 0x000fe4000f8efc3f */
[----:B------:R-:W-:Y:S02]  /*16f0*/  ULEA UR6, UR39, UR4, 0xa ;  /* 0x0000000427067291 */ /* 0x000fe4000f8e503f */
[----:B------:R-:W-:-:S05]  /*1700*/  ULEA UR7, UR39, UR5, 0x9 ;  /* 0x0000000527077291 */ /* 0x000fca000f8e483f */
[----:B------:R-:W-:Y:S02]  /*1710*/  UMOV UR8, UR6 ;  /* 0x0000000600087c82 */ /* 0x000fe40008000000 */
[----:B------:R-:W-:Y:S02]  /*1720*/  UMOV UR10, UR7 ;  /* 0x00000007000a7c82 */ /* 0x000fe40008000000 */
[----:B------:R-:W-:Y:S01]  /*1730*/  HGMMA.64x64x8.F32.TF32 R24, gdesc[UR8], RZ, !UPT, gsb0 ;  /* 0x04e00000081879f0 */ /* 0x000fe2000c0028ff */
[----:B------:R-:W-:Y:S02]  /*1740*/  UIADD3 UR8, UR6, 0x2, URZ ;  /* 0x0000000206087890 */ /* 0x000fe4000fffe03f */
[----:B------:R-:W-:Y:S01]  /*1750*/  UIADD3 UR10, UR7, 0x2, URZ ;  /* 0x00000002070a7890 */ /* 0x000fe2000fffe03f */
[----:B------:R-:W-:Y:S01]  /*1760*/  UMOV UR9, 0x40000040 ;  /* 0x4000004000097882 */ /* 0x000fe20000000000 */
[----:B------:R-:W-:Y:S01]  /*1770*/  UMOV UR11, 0x40000040 ;  /* 0x40000040000b7882 */ /* 0x000fe20000000000 */
[----:B------:R-:W-:-:S02]  /*1780*/  WARPGROUP.DEPBAR.LE gsb0, 0x0 ;  /* 0x00008000000079c5 */ /* 0x000fc40000010000 */
[----:B------:R-:W-:-:S06]  /*1790*/  WARPGROUP.ARRIVE ;  /* 0x00000000000079c5 */ /* 0x000fcc0000000000 */
[----:B------:R-:W-:Y:S01]  /*17a0*/  HGMMA.64x64x8.F32.TF32 R24, gdesc[UR8], R24, gsb0 ;  /* 0x04e00000081879f0 */ /* 0x000fe20008002818 */
[----:B------:R-:W-:Y:S02]  /*17b0*/  UIADD3 UR8, UR6, 0x4, URZ ;  /* 0x0000000406087890 */ /* 0x000fe4000fffe03f */
[----:B------:R-:W-:Y:S01]  /*17c0*/  UIADD3 UR10, UR7, 0x4, URZ ;  /* 0x00000004070a7890 */ /* 0x000fe2000fffe03f */
[----:B------:R-:W-:Y:S01]  /*17d0*/  UMOV UR9, 0x40000040 ;  /* 0x4000004000097882 */ /* 0x000fe20000000000 */
[----:B------:R-:W-:Y:S01]  /*17e0*/  UMOV UR11, 0x40000040 ;  /* 0x40000040000b7882 */ /* 0x000fe20000000000 */
[----:B------:R-:W-:Y:S02]  /*17f0*/  WARPGROUP.DEPBAR.LE gsb0, 0x0 ;  /* 0x00008000000079c5 */ /* 0x000fe40000010000 */
        /* <DEDUP_REMOVED lines=8> */
[----:B------:R-:W-:Y:S03]  /*1880*/  HGMMA.64x64x8.F32.TF32 R24, gdesc[UR8], R24, gsb0 ;  /* 0x04e00000081879f0 */ /* 0x000fe60008002818 */
[----:B------:R-:W-:Y:S02]  /*1890*/  WARPGROUP.DEPBAR.LE gsb0, 0x0 ;  /* 0x00008000000079c5 */ /* 0x000fe40000010000 */
[----:B------:R-:W-:Y:S05]  /*18a0*/  @!P1 BRA `(.L_x_23) ;  /* 0x0000000400249947 */ /* 0x000fea0003800000 */
[----:B------:R-:W-:Y:S02]  /*18b0*/  UIADD3 UR6, UR39, 0x1, URZ ;  /* 0x0000000127067890 */ /* 0x000fe4000fffe03f */
[----:B------:R-:W-:Y:S02]  /*18c0*/  IMAD.U32 R3, RZ, RZ, UR39 ;  /* 0x00000027ff037e24 */ /* 0x000fe4000f8e00ff */
[----:B------:R-:W-:-:S04]  /*18d0*/  UISETP.NE.AND UP0, UPT, UR6, 0x9, UPT ;  /* 0x000000090600788c */ /* 0x000fc8000bf05270 */
[----:B------:R-:W-:Y:S02]  /*18e0*/  USEL UR7, URZ, 0x1, UP0 ;  /* 0x000000013f077887 */ /* 0x000fe40008000000 */
[----:B------:R-:W-:Y:S02]  /*18f0*/  USEL UR6, UR6, URZ, UP0 ;  /* 0x0000003f06067287 */ /* 0x000fe40008000000 */
[----:B------:R-:W-:-:S06]  /*1900*/  ULOP3.LUT UR7, UR38, UR7, URZ, 0x3c, !UPT ;  /* 0x0000000726077292 */ /* 0x000fcc000f8e3c3f */
[----:B------:R-:W-:-:S07]  /*1910*/  IMAD.U32 R7, RZ, RZ, UR7 ;  /* 0x00000007ff077e24 */ /* 0x000fce000f8e00ff */
.L_x_30:
[----:B------:R-:W-:Y:S05]  /*1920*/  @!P0 BRA `(.L_x_24) ;  /* 0x0000000000048947 */ /* 0x000fea0003800000 */
[----:B------:R-:W-:Y:S01]  /*1930*/  BPT.TRAP 0x1 ;  /* 0x000000040000795c */ /* 0x000fe20000300000 */
.L_x_24:
[----:B------:R-:W2:Y:S01]  /*1940*/  S2UR UR8, SR_CgaCtaId ;  /* 0x00000000000879c3 */ /* 0x000ea20000008800 */
[----:B------:R-:W-:Y:S01]  /*1950*/  UMOV UR7, 0x400 ;  /* 0x0000040000077882 */ /* 0x000fe20000000000 */
[----:B01----:R-:W-:Y:S01]  /*1960*/  IMAD.U32 R5, RZ, RZ, UR6 ;  /* 0x00000006ff057e24 */ /* 0x003fe2000f8e00ff */
[----:B------:R-:W-:Y:S01]  /*1970*/  SHF.L.U32 R4, R7, 0x1f, RZ ;  /* 0x0000001f07047819 */ /* 0x000fe200000006ff */
[----:B--2---:R-:W-:-:S06]  /*1980*/  ULEA UR7, UR8, UR7, 0x18 ;  /* 0x0000000708077291 */ /* 0x004fcc000f8ec03f */
[----:B------:R-:W-:-:S04]  /*1990*/  IMAD.U32 R6, RZ, RZ, UR7 ;  /* 0x00000007ff067e24 */ /* 0x000fc8000f8e00ff */
[----:B------:R-:W-:-:S04]  /*19a0*/  IMAD R5, R5, 0x8, R6 ;  /* 0x0000000805057824 */ /* 0x000fc800078e0206 */
[----:B------:R0:W1:Y:S01]  /*19b0*/  SYNCS.PHASECHK.TRANS64.TRYWAIT P1, [R5+URZ], R4 ;  /* 0x00000004050075a7 */ /* 0x000062000802017f */
[----:B------:R-:W-:Y:S05]  /*19c0*/  @!P0 BRA `(.L_x_25) ;  /* 0x0000000000048947 */ /* 0x000fea0003800000 */
[----:B------:R-:W-:Y:S01]  /*19d0*/  BPT.TRAP 0x1 ;  /* 0x000000040000795c */ /* 0x000fe20000300000 */
.L_x_25:
[----:B-1----:R-:W-:Y:S05]  /*19e0*/  @P1 BRA `(.L_x_26) ;  /* 0x0000000000081947 */ /* 0x002fea0003800000 */
[----:B------:R-:W1:Y:S02]  /*19f0*/  SYNCS.PHASECHK.TRANS64.TRYWAIT P1, [R5+URZ], R4 ;  /* 0x00000004050075a7 */ /* 0x000e64000802017f */
[----:B-1----:R-:W-:Y:S05]  /*1a00*/  @!P1 BRA `(.L_x_27) ;  /* 0x0000004400089947 */ /* 0x002fea0003800000 */
.L_x_26:
[----:B------:R-:W-:Y:S01]  /*1a10*/  ULEA UR7, UR6, UR4, 0xa ;  /* 0x0000000406077291 */ /* 0x000fe2000f8e503f */
[----:B------:R-:W-:Y:S01]  /*1a20*/  WARPGROUP.ARRIVE ;  /* 0x00000000000079c5 */ /* 0x000fe20000000000 */
[----:B------:R-:W-:Y:S01]  /*1a30*/  ULEA UR12, UR6, UR5, 0x9 ;  /* 0x00000005060c7291 */ /* 0x000fe2000f8e483f */
[----:B------:R-:W-:Y:S01]  /*1a40*/  UMOV UR9, 0x40000040 ;  /* 0x4000004000097882 */ /* 0x000fe20000000000 */
[----:B------:R-:W-:-:S03]  /*1a50*/  UMOV UR11, 0x40000040 ;  /* 0x40000040000b7882 */ /* 0x000fc60000000000 */
[----:B------:R-:W-:Y:S02]  /*1a60*/  UMOV UR8, UR7 ;  /* 0x0000000700087c82 */ /* 0x000fe40008000000 */
[----:B------:R-:W-:Y:S02]  /*1a70*/  UMOV UR10, UR12 ;  /* 0x0000000c000a7c82 */ /* 0x000fe40008000000 */
[----:B------:R-:W-:Y:S01]  /*1a80*/  HGMMA.64x64x8.F32.TF32 R24, gdesc[UR8], R24, gsb0 ;  /* 0x04e00000081879f0 */ /* 0x000fe20008002818 */
        /* <DEDUP_REMOVED lines=23> */
[----:B------:R-:W-:Y:S01]  /*1c00*/  BPT.TRAP 0x1 ;  /* 0x000000040000795c */ /* 0x000fe20000300000 */
.L_x_28:
[----:B------:R-:W-:-:S13]  /*1c10*/  ISETP.NE.AND P1, PT, R23, RZ, PT ;  /* 0x000000ff1700720c */ /* 0x000fda0003f25270 */
[----:B01----:R-:W-:-:S04]  /*1c20*/  @P1 IMAD R4, R3, 0x8, R6 ;  /* 0x0000000803041824 */ /* 0x003fc800078e0206 */
[----:B------:R-:W-:-:S05]  /*1c30*/  @P1 VIADD R5, R4, 0x48 ;  /* 0x0000004804051836 */ /* 0x000fca0000000000 */
[----:B------:R-:W-:-:S04]  /*1c40*/  @P1 PRMT R5, R22, 0x654, R5 ;  /* 0x0000065416051816 */ /* 0x000fc80000000005 */
[----:B------:R0:W-:Y:S01]  /*1c50*/  @P1 SYNCS.ARRIVE.TRANS64.RED.A1T0 RZ, [R5+URZ], RZ ;  /* 0x000000ff05ff19a7 */ /* 0x0001e2000810043f */
[----:B------:R-:W-:-:S13]  /*1c60*/  ISETP.GT.U32.AND P1, PT, R19, 0x1, PT ;  /* 0x000000011300780c */ /* 0x000fda0003f24070 */
[----:B0-----:R-:W-:Y:S05]  /*1c70*/  @P1 BRA `(.L_x_29) ;  /* 0x0000000000041947 */ /* 0x001fea0003800000 */
[----:B------:R-:W-:Y:S01]  /*1c80*/  BPT.TRAP 0x1 ;  /* 0x000000040000795c */ /* 0x000fe20000300000 */
.L_x_29:
[----:B------:R-:W-:Y:S01]  /*1c90*/  UIADD3 UR6, UR6, 0x1, URZ ;  /* 0x0000000106067890 */ /* 0x000fe2000fffe03f */
[C---:B------:R-:W-:Y:S01]  /*1ca0*/  ISETP.GT.AND P2, PT, R0.reuse, 0x1, PT ;  /* 0x000000010000780c */ /* 0x040fe20003f44270 */
[----:B------:R-:W-:Y:S02]  /*1cb0*/  VIADD R3, R3, 0x1 ;  /* 0x0000000103037836 */ /* 0x000fe40000000000 */
[----:B------:R-:W-:Y:S01]  /*1cc0*/  UISETP.NE.AND UP0, UPT, UR6, 0x9, UPT ;  /* 0x000000090600788c */ /* 0x000fe2000bf05270 */
[----:B------:R-:W-:Y:S02]  /*1cd0*/  VIADD R0, R0, 0xffffffff ;  /* 0xffffffff00007836 */ /* 0x000fe40000000000 */
[C---:B------:R-:W-:Y:S01]  /*1ce0*/  ISETP.NE.AND P1, PT, R3.reuse, 0x9, PT ;  /* 0x000000090300780c */ /* 0x040fe20003f25270 */
[----:B------:R-:W-:Y:S02]  /*1cf0*/  USEL UR7, URZ, 0x1, UP0 ;  /* 0x000000013f077887 */ /* 0x000fe40008000000 */
[----:B------:R-:W-:Y:S01]  /*1d00*/  USEL UR6, UR6, URZ, UP0 ;  /* 0x0000003f06067287 */ /* 0x000fe20008000000 */
[----:B------:R-:W-:-:S03]  /*1d10*/  SEL R3, R3, RZ, P1 ;  /* 0x000000ff03037207 */ /* 0x000fc60000800000 */
[----:B------:R-:W-:Y:S01]  /*1d20*/  LOP3.LUT R7, R7, UR7, RZ, 0x3c, !PT ;  /* 0x0000000707077c12 */ /* 0x000fe2000f8e3cff */
[----:B------:R-:W-:Y:S07]  /*1d30*/  @P2 BRA `(.L_x_30) ;  /* 0xfffffff800f82947 */ /* 0x000fee000383ffff */
.L_x_23:
[----:B------:R-:W2:Y:S02]  /*1d40*/  LDC R0, c[0x0][0x28c] ;  /* 0x0000a300ff007b82 */ /* 0x000ea40000000800 */
[----:B--2---:R-:W-:-:S13]  /*1d50*/  ISETP.GE.AND P1, PT, R0, 0x1, PT ;  /* 0x000000010000780c */ /* 0x004fda0003f26270 */
[----:B------:R-:W-:Y:S05]  /*1d60*/  @!P1 BRA `(.L_x_31) ;  /* 0x0000000000509947 */ /* 0x000fea0003800000 */
[----:B------:R-:W-:Y:S05]  /*1d70*/  @!P0 BRA `(.L_x_32) ;  /* 0x0000000000048947 */ /* 0x000fea0003800000 */
[----:B------:R-:W-:Y:S01]  /*1d80*/  BPT.TRAP 0x1 ;  /* 0x000000040000795c */ /* 0x000fe20000300000 */
.L_x_32:
[----:B------:R-:W-:Y:S01]  /*1d90*/  ISETP.NE.AND P0, PT, R23, RZ, PT ;  /* 0x000000ff1700720c */ /* 0x000fe20003f05270 */
[----:B------:R-:W-:Y:S01]  /*1da0*/  BSSY B0, `(.L_x_33) ;  /* 0x000000e000007945 */ /* 0x000fe20003800000 */
[----:B------:R-:W-:-:S11]  /*1db0*/  ISETP.GT.U32.AND P1, PT, R19, 0x1, PT ;  /* 0x000000011300780c */ /* 0x000fd60003f24070 */
[----:B------:R-:W-:Y:S05]  /*1dc0*/  @!P0 BRA `(.L_x_34) ;  /* 0x00000000002c8947 */ /* 0x000fea0003800000 */
[----:B------:R-:W-:-:S04]  /*1dd0*/  UISETP.LT.AND UP0, UPT, UR40, 0x1, UPT ;  /* 0x000000012800788c */ /* 0x000fc8000bf01270 */
[----:B------:R-:W-:-:S04]  /*1de0*/  USEL UR6, UR40, 0x1, UP0 ;  /* 0x0000000128067887 */ /* 0x000fc80008000000 */
[----:B------:R-:W-:-:S04]  /*1df0*/  UIADD3 UR6, UR39, UR40, -UR6 ;  /* 0x0000002827067290 */ /* 0x000fc8000fffe806 */
[----:B------:R-:W-:-:S04]  /*1e00*/  UIMAD.WIDE.U32 UR4, UR6, 0x38e38e39, URZ ;  /* 0x38e38e39060478a5 */ /* 0x000fc8000f8e003f */
[----:B------:R-:W-:-:S04]  /*1e10*/  USHF.R.U32.HI UR4, URZ, 0x1, UR5 ;  /* 0x000000013f047899 */ /* 0x000fc80008011605 */
[----:B------:R-:W-:-:S06]  /*1e20*/  UIMAD UR6, UR4, -0x9, UR6 ;  /* 0xfffffff7040678a4 */ /* 0x000fcc000f8e0206 */
[----:B------:R-:W-:-:S04]  /*1e30*/  IMAD.U32 R3, RZ, RZ, UR6 ;  /* 0x00000006ff037e24 */ /* 0x000fc8000f8e00ff */
[----:B------:R-:W-:-:S04]  /*1e40*/  IMAD R0, R3, 0x8, R6 ;  /* 0x0000000803007824 */ /* 0x000fc800078e0206 */
[----:B------:R-:W-:-:S05]  /*1e50*/  VIADD R3, R0, 0x48 ;  /* 0x0000004800037836 */ /* 0x000fca0000000000 */
[----:B------:R-:W-:-:S04]  /*1e60*/  PRMT R3, R22, 0x654, R3 ;  /* 0x0000065416037816 */ /* 0x000fc80000000003 */
[----:B------:R2:W-:Y:S03]  /*1e70*/  SYNCS.ARRIVE.TRANS64.RED.A1T0 RZ, [R3+URZ], RZ ;  /* 0x000000ff03ff79a7 */ /* 0x0005e6000810043f */
.L_x_34:
[----:B------:R-:W-:Y:S05]  /*1e80*/  BSYNC B0 ;  /* 0x0000000000007941 */ /* 0x000fea0003800000 */
.L_x_33:
[----:B------:R-:W-:Y:S05]  /*1e90*/  @P1 BRA `(.L_x_31) ;  /* 0x0000000000041947 */ /* 0x000fea0003800000 */
[----:B------:R-:W-:Y:S01]  /*1ea0*/  BPT.TRAP 0x1 ;  /* 0x000000040000795c */ /* 0x000fe20000300000 */
.L_x_31:
[----:B------:R-:W3:Y:S01]  /*1eb0*/  LDC R6, c[0x0][0x288] ;  /* 0x0000a200ff067b82 */ /* 0x000ee20000000800 */
[--C-:B------:R-:W-:Y:S01]  /*1ec0*/  SHF.R.U32.HI R0, RZ, 0x2, R18.reuse ;  /* 0x00000002ff007819 */ /* 0x100fe20000011612 */
[----:B------:R-:W-:Y:S01]  /*1ed0*/  IMAD.SHL.U32 R61, R61, 0x40, RZ ;  /* 0x000000403d3d7824 */ /* 0x000fe200078e00ff */
[----:B01----:R-:W-:Y:S01]  /*1ee0*/  SHF.R.U32.HI R5, RZ, 0x7, R18 ;  /* 0x00000007ff057819 */ /* 0x003fe20000011612 */
[----:B------:R-:W-:Y:S01]  /*1ef0*/  UIADD3 UR39, UR40, UR39, URZ ;  /* 0x0000002728277290 */ /* 0x000fe2000fffe03f */
[----:B--2---:R-:W-:Y:S01]  /*1f00*/  LOP3.LUT R3, R0, 0x7, RZ, 0xc0, !PT ;  /* 0x0000000700037812 */ /* 0x004fe200078ec0ff */
[----:B------:R-:W-:Y:S01]  /*1f10*/  ULDC UR7, c[0x0][0x284] ;  /* 0x0000a10000077ab9 */ /* 0x000fe20000000800 */
[----:B------:R-:W-:Y:S01]  /*1f20*/  LOP3.LUT R0, R5, 0x1, RZ, 0xc0, !PT ;  /* 0x0000000105007812 */ /* 0x000fe200078ec0ff */
[----:B------:R-:W-:Y:S01]  /*1f30*/  UISETP.GT.U32.AND UP0, UPT, UR39, 0x8, UPT ;  /* 0x000000082700788c */ /* 0x000fe2000bf04070 */
[C---:B------:R-:W-:Y:S01]  /*1f40*/  LOP3.LUT R4, R18.reuse, 0x60, RZ, 0xc0, !PT ;  /* 0x0000006012047812 */ /* 0x040fe200078ec0ff */
[----:B------:R-:W-:Y:S01]  /*1f50*/  UISETP.GE.U32.AND UP1, UPT, UR40, 0x9, UPT ;  /* 0x000000092800788c */ /* 0x000fe2000bf26070 */
[----:B------:R-:W-:Y:S01]  /*1f60*/  LOP3.LUT R5, R18, 0x3, RZ, 0xc0, !PT ;  /* 0x0000000312057812 */ /* 0x000fe200078ec0ff */
[----:B------:R-:W-:Y:S01]  /*1f70*/  IMAD.SHL.U32 R8, R0, 0x40, RZ ;  /* 0x0000004000087824 */ /* 0x000fe200078e00ff */
[----:B------:R-:W-:Y:S01]  /*1f80*/  SHF.R.U32.HI R4, RZ, 0x1, R4 ;  /* 0x00000001ff047819 */ /* 0x000fe20000011604 */
[----:B------:R-:W-:Y:S01]  /*1f90*/  UISETP.LT.U32.AND UP0, UPT, UR40, 0x9, UP0 ;  /* 0x000000092800788c */ /* 0x000fe20008701070 */
[----:B------:R-:W-:Y:S01]  /*1fa0*/  SHF.R.S32.HI R15, RZ, 0x1f, R59 ;  /* 0x0000001fff0f7819 */ /* 0x000fe2000001143b */
[----:B------:R-:W-:Y:S01]  /*1fb0*/  ULDC.64 UR8, c[0x0][0x5d0] ;  /* 0x0001740000087ab9 */ /* 0x000fe20000000a00 */
[--C-:B------:R-:W-:Y:S01]  /*1fc0*/  IADD3 R7, RZ, -R4, -R3.reuse ;  /* 0x80000004ff077210 */ /* 0x100fe20007ffe803 */
[----:B------:R-:W-:Y:S01]  /*1fd0*/  UIMAD.WIDE.U32 UR4, UR39, 0x38e38e39, URZ ;  /* 0x38e38e39270478a5 */ /* 0x000fe2000f8e003f */
[----:B------:R-:W-:Y:S01]  /*1fe0*/  LOP3.LUT R3, R8, 0x40, R3, 0xe2, !PT ;  /* 0x0000004008037812 */ /* 0x000fe200078ee203 */
[----:B------:R-:W-:Y:S01]  /*1ff0*/  IMAD.SHL.U32 R8, R18, 0x2, RZ ;  /* 0x0000000212087824 */ /* 0x000fe200078e00ff */
[----:B------:R-:W-:Y:S01]  /*2000*/  USEL UR6, URZ, 0x1, !UP0 ;  /* 0x000000013f067887 */ /* 0x000fe2000c000000 */
[C---:B------:R-:W-:Y:S01]  /*2010*/  IMAD.WIDE R10, R60.reuse, 0x80, RZ ;  /* 0x000000803c0a7825 */ /* 0x040fe200078e02ff */
[----:B------:R-:W-:Y:S01]  /*2020*/  USHF.R.U32.HI UR4, URZ, 0x1, UR5 ;  /* 0x000000013f047899 */ /* 0x000fe20008011605 */
[----:B---3--:R-:W-:Y:S01]  /*2030*/  ISETP.GE.AND P0, PT, R61, R6, PT ;  /* 0x000000063d00720c */ /* 0x008fe20003f06270 */
[----:B------:R-:W-:Y:S01]  /*2040*/  ULOP3.LUT UR38, UR38, UR6, URZ, 0x3c, !UPT ;  /* 0x0000000626267292 */ /* 0x000fe2000f8e3c3f */
[----:B------:R-:W-:Y:S01]  /*2050*/  IMAD R12, R5, -0x2, R6 ;  /* 0xfffffffe050c7824 */ /* 0x000fe200078e0206 */
[----:B------:R-:W-:Y:S01]  /*2060*/  LOP3.LUT R8, R61, 0x6, R8, 0xf8, !PT ;  /* 0x000000063d087812 */ /* 0x000fe200078ef808 */
[----:B------:R-:W-:Y:S01]  /*2070*/  IMAD.SHL.U32 R5, R60, 0x80, RZ ;  /* 0x000000803c057824 */ /* 0x000fe200078e00ff */
[----:B------:R-:W-:Y:S01]  /*2080*/  LOP3.LUT R73, R10, R3, R4, 0xfe, !PT ;  /* 0x000000030a497212 */ /* 0x000fe200078efe04 */
[----:B------:R-:W-:Y:S01]  /*2090*/  IMAD R6, R15, UR8, RZ ;  /* 0x000000080f067c24 */ /* 0x000fe2000f8e02ff */
[----:B------:R-:W-:Y:S01]  /*20a0*/  SHF.R.S32.HI R9, RZ, 0x1f, R8 ;  /* 0x0000001fff097819 */ /* 0x000fe20000011408 */
[----:B------:R-:W-:Y:S01]  /*20b0*/  IMAD R0, R0, -0x40, R7 ;  /* 0xffffffc000007824 */ /* 0x000fe200078e0207 */
[----:B------:R-:W-:Y:S01]  /*20c0*/  ISETP.GE.OR P0, PT, R5, UR7, P0 ;  /* 0x0000000705007c0c */ /* 0x000fe20008706670 */
[C---:B------:R-:W-:Y:S01]  /*20d0*/  IMAD R13, R59.reuse, UR9, R6 ;  /* 0x000000093b0d7c24 */ /* 0x040fe2000f8e0206 */
[----:B------:R-:W-:Y:S01]  /*20e0*/  UIMAD UR39, UR4, -0x9, UR39 ;  /* 0xfffffff7042778a4 */ /* 0x000fe2000f8e0227 */
[----:B------:R-:W-:Y:S01]  /*20f0*/  IMAD.WIDE.U32 R6, R59, UR8, R8 ;  /* 0x000000083b067c25 */ /* 0x000fe2000f8e0008 */
[----:B------:R-:W-:Y:S01]  /*2100*/  @UP1 ULOP3.LUT UR38, UR38, 0x1, UR4, 0x78, !UPT ;  /* 0x0000000126261892 */ /* 0x000fe2000f8e7804 */
[----:B------:R-:W-:-:S02]  /*2110*/  IADD3 R3, -R5, UR7, R0 ;  /* 0x0000000705037c10 */ /* 0x000fc4000fffe100 */
[----:B------:R-:W-:Y:S02]  /*2120*/  IMAD.IADD R7, R7, 0x1, R13 ;  /* 0x0000000107077824 */ /* 0x000fe400078e020d */
[----:B------:R-:W-:Y:S02]  /*2130*/  IMAD.IADD R4, R12, 0x1, -R61 ;  /* 0x000000010c047824 */ /* 0x000fe400078e0a3d */
[----:B------:R-:W-:Y:S02]  /*2140*/  IMAD.MOV.U32 R0, RZ, RZ, -0x1 ;  /* 0xffffffffff007424 */ /* 0x000fe400078e00ff */
[----:B------:R-:W-:Y:S05]  /*2150*/  @P0 BRA `(.L_x_35) ;  /* 0x0000001c00080947 */ /* 0x000fea0003800000 */
[----:B------:R-:W0:Y:S01]  /*2160*/  LDC.64 R66, c[0x0][0x5c8] ;  /* 0x00017200ff427b82 */ /* 0x000e220000000a00 */
[----:B-----5:R-:W-:Y:S01]  /*2170*/  FSETP.NEU.AND P1, PT, R57, RZ, PT ;  /* 0x000000ff3900720b */ /* 0x020fe20003f2d000 */
[----:B------:R-:W-:Y:S01]  /*2180*/  BSSY B0, `(.L_x_35) ;  /* 0x00001bf000007945 */ /* 0x000fe20003800000 */
[----:B------:R-:W-:-:S04]  /*2190*/  ISETP.GT.AND P0, PT, R4, RZ, PT ;  /* 0x000000ff0400720c */ /* 0x000fc80003f04270 */
[----:B------:R-:W-:Y:S01]  /*21a0*/  ISETP.GT.AND P4, PT, R3, RZ, P0 ;  /* 0x000000ff0300720c */ /* 0x000fe20000784270 */
[-C--:B0-----:R-:W-:Y:S02]  /*21b0*/  IMAD R12, R11, R66.reuse, RZ ;  /* 0x000000420b0c7224 */ /* 0x081fe400078e02ff */
[----:B------:R-:W-:-:S04]  /*21c0*/  IMAD.WIDE.U32 R60, R73, R66, R6 ;  /* 0x00000042493c7225 */ /* 0x000fc800078e0006 */
[----:B------:R-:W-:-:S04]  /*21d0*/  IMAD R5, R73, R67, R12 ;  /* 0x0000004349057224 */ /* 0x000fc800078e020c */
[----:B------:R-:W-:Y:S01]  /*21e0*/  IMAD.IADD R75, R61, 0x1, R5 ;  /* 0x000000013d4b7824 */ /* 0x000fe200078e0205 */
[----:B------:R-:W-:Y:S06]  /*21f0*/  @!P1 BRA `(.L_x_36) ;  /* 0x0000001000dc9947 */ /* 0x000fec0003800000 */
[----:B------:R-:W0:Y:S01]  /*2200*/  LDC.64 R68, c[0x0][0x5b8] ;  /* 0x00016e00ff447b82 */ /* 0x000e220000000a00 */
[----:B------:R-:W-:-:S07]  /*2210*/  ULDC.64 UR4, c[0x0][0x5c0] ;  /* 0x0001700000047ab9 */ /* 0x000fce0000000a00 */
[----:B------:R-:W1:Y:S08]  /*2220*/  LDC.64 R62, c[0x0][0x5b0] ;  /* 0x00016c00ff3e7b82 */ /* 0x000e700000000a00 */
[----:B------:R-:W2:Y:S01]  /*2230*/  LDC.64 R70, c[0x0][0x5a8] ;  /* 0x00016a00ff467b82 */ /* 0x000ea20000000a00 */
[-C--:B0-----:R-:W-:Y:S02]  /*2240*/  IMAD R6, R15, R68.reuse, RZ ;  /* 0x000000440f067224 */ /* 0x081fe400078e02ff */
[----:B------:R-:W-:-:S04]  /*2250*/  IMAD.WIDE.U32 R12, R59, R68, R8 ;  /* 0x000000443b0c7225 */ /* 0x000fc800078e0008 */
[----:B------:R-:W-:Y:S02]  /*2260*/  IMAD R61, R59, R69, R6 ;  /* 0x000000453b3d7224 */ /* 0x000fe400078e0206 */
[-C--:B-1----:R-:W-:Y:S02]  /*2270*/  IMAD R10, R11, R62.reuse, RZ ;  /* 0x0000003e0b0a7224 */ /* 0x082fe400078e02ff */
[----:B------:R-:W-:Y:S02]  /*2280*/  IMAD.IADD R13, R13, 0x1, R61 ;  /* 0x000000010d0d7824 */ /* 0x000fe400078e023d */
[C---:B------:R-:W-:Y:S02]  /*2290*/  IMAD R65, R73.reuse, R63, R10 ;  /* 0x0000003f49417224 */ /* 0x040fe400078e020a */
[----:B------:R-:W-:-:S04]  /*22a0*/  IMAD.WIDE.U32 R6, R73, R62, R12 ;  /* 0x0000003e49067225 */ /* 0x000fc800078e000c */
[----:B------:R-:W-:Y:S01]  /*22b0*/  IMAD.IADD R5, R7, 0x1, R65 ;  /* 0x0000000107057824 */ /* 0x000fe200078e0241 */
[----:B--2---:R-:W-:-:S04]  /*22c0*/  LEA R14, P1, R6, R70, 0x2 ;  /* 0x00000046060e7211 */ /* 0x004fc800078210ff */
[----:B------:R-:W-:-:S05]  /*22d0*/  LEA.HI.X R15, R6, R71, R5, 0x2, P1 ;  /* 0x00000047060f7211 */ /* 0x000fca00008f1405 */
[----:B------:R-:W2:Y:S01]  /*22e0*/  @P4 LDG.E.LTC128B R64, desc[UR36][R14.64] ;  /* 0x000000240e404981 */ /* 0x000ea2000c1e1920 */
[----:B------:R-:W-:Y:S01]  /*22f0*/  IMAD.WIDE.U32 R6, R73, R62, R8 ;  /* 0x0000003e49067225 */ /* 0x000fe200078e0008 */
[C---:B------:R-:W-:Y:S01]  /*2300*/  SHF.L.U64.HI R11, R62.reuse, 0x3, R63 ;  /* 0x000000033e0b7819 */ /* 0x040fe2000001023f */
[----:B------:R-:W-:Y:S01]  /*2310*/  BSSY B1, `(.L_x_37) ;  /* 0x0000016000017945 */ /* 0x000fe20003800000 */
[----:B------:R-:W-:Y:S01]  /*2320*/  ISETP.GT.AND P0, PT, R3, 0x8, P0 ;  /* 0x000000080300780c */ /* 0x000fe20000704270 */
[----:B------:R-:W-:Y:S02]  /*2330*/  IMAD.IADD R7, R65, 0x1, R7 ;  /* 0x0000000141077824 */ /* 0x000fe400078e0207 */
[----:B------:R-:W-:Y:S02]  /*2340*/  IMAD.SHL.U32 R10, R62, 0x8, RZ ;  /* 0x000000083e0a7824 */ /* 0x000fe400078e00ff */
[----:B------:R-:W-:-:S04]  /*2350*/  IMAD.WIDE.U32 R20, R59, R68, R6 ;  /* 0x000000443b147225 */ /* 0x000fc800078e0006 */
[----:B------:R-:W-:Y:S01]  /*2360*/  IMAD.WIDE.U32 R62, R73, R62, R10 ;  /* 0x0000003e493e7225 */ /* 0x000fe200078e000a */
[----:B------:R-:W-:Y:S02]  /*2370*/  LEA R10, P1, R60, UR4, 0x2 ;  /* 0x000000043c0a7c11 */ /* 0x000fe4000f8210ff */
[----:B------:R-:W-:Y:S01]  /*2380*/  LEA R6, P3, R20, R70, 0x2 ;  /* 0x0000004614067211 */ /* 0x000fe200078610ff */
[----:B------:R-:W-:Y:S01]  /*2390*/  IMAD.IADD R7, R61, 0x1, R21 ;  /* 0x000000013d077824 */ /* 0x000fe200078e0215 */
[----:B------:R-:W-:Y:S01]  /*23a0*/  LEA.HI.X R11, R60, UR5, R75, 0x2, P1 ;  /* 0x000000053c0b7c11 */ /* 0x000fe200088f144b */
[----:B------:R-:W-:Y:S01]  /*23b0*/  IMAD.IADD R65, R65, 0x1, R63 ;  /* 0x0000000141417824 */ /* 0x000fe200078e023f */
[----:B------:R-:W-:Y:S02]  /*23c0*/  ISETP.GT.AND P1, PT, R4, 0x1, PT ;  /* 0x000000010400780c */ /* 0x000fe40003f24270 */
[----:B------:R-:W-:Y:S01]  /*23d0*/  LEA.HI.X R7, R20, R71, R7, 0x2, P3 ;  /* 0x0000004714077211 */ /* 0x000fe200018f1407 */
[----:B--2---:R-:W-:-:S04]  /*23e0*/  FMUL R5, R64, R57 ;  /* 0x0000003940057220 */ /* 0x004fc80000400000 */
[----:B------:R-:W-:Y:S01]  /*23f0*/  FFMA R21, R24, R56, R5 ;  /* 0x0000003818157223 */ /* 0x000fe20000000005 */
[----:B------:R-:W-:-:S04]  /*2400*/  IADD3 R5, P2, R12, R62, RZ ;  /* 0x0000003e0c057210 */ /* 0x000fc80007f5e0ff */
[----:B------:R0:W-:Y:S01]  /*2410*/  @P4 STG.E desc[UR36][R10.64], R21 ;  /* 0x000000150a004986 */ /* 0x0001e2000c101924 */
[----:B------:R-:W-:Y:S01]  /*2420*/  ISETP.GT.AND P4, PT, R3, RZ, P1 ;  /* 0x000000ff0300720c */ /* 0x000fe20000f84270 */
[----:B------:R-:W-:Y:S01]  /*2430*/  IMAD.X R20, R65, 0x1, R13, P2 ;  /* 0x0000000141147824 */ /* 0x000fe200010e060d */
[----:B------:R-:W-:-:S11]  /*2440*/  LEA R14, P3, R5, R70, 0x2 ;  /* 0x00000046050e7211 */ /* 0x000fd600078610ff */
[----:B0-----:R-:W-:Y:S05]  /*2450*/  @!P4 BRA `(.L_x_38) ;  /* 0x000000000004c947 */ /* 0x001fea0003800000 */
[----:B------:R0:W5:Y:S02]  /*2460*/  LDG.E.LTC128B R64, desc[UR36][R6.64+0x4] ;  /* 0x0000042406407981 */ /* 0x000164000c1e1920 */
.L_x_38:
[----:B------:R-:W-:Y:S05]  /*2470*/  BSYNC B1 ;  /* 0x0000000000017941 */ /* 0x000fea0003800000 */
.L_x_37:
[----:B-----5:R-:W-:Y:S01]  /*2480*/  FMUL R12, R64, R57 ;  /* 0x00000039400c7220 */ /* 0x020fe20000400000 */
[----:B------:R-:W-:-:S03]  /*2490*/  LEA.HI.X R15, R5, R71, R20, 0x2, P3 ;  /* 0x00000047050f7211 */ /* 0x000fc600018f1414 */
[----:B------:R-:W-:-:S05]  /*24a0*/  FFMA R25, R25, R56, R12 ;  /* 0x0000003819197223 */ /* 0x000fca000000000c */
[----:B------:R1:W-:Y:S04]  /*24b0*/  @P4 STG.E desc[UR36][R10.64+0x4], R25 ;  /* 0x000004190a004986 */ /* 0x0003e8000c101924 */
[----:B------:R-:W2:Y:S01]  /*24c0*/  @P0 LDG.E.LTC128B R64, desc[UR36][R14.64] ;  /* 0x000000240e400981 */ /* 0x000ea2000c1e1920 */
[C---:B------:R-:W-:Y:S01]  /*24d0*/  SHF.L.U64.HI R13, R66.reuse, 0x5, R67 ;  /* 0x00000005420d7819 */ /* 0x040fe20000010243 */
[----:B------:R-:W-:Y:S01]  /*24e0*/  BSSY B1, `(.L_x_39) ;  /* 0x0000010000017945 */ /* 0x000fe20003800000 */
[----:B------:R-:W-:Y:S02]  /*24f0*/  LEA R12, P3, R66, R10, 0x5 ;  /* 0x0000000a420c7211 */ /* 0x000fe400078628ff */
[----:B------:R-:W-:Y:S02]  /*2500*/  IADD3 R20, P2, R8, R62, RZ ;  /* 0x0000003e08147210 */ /* 0x000fe40007f5e0ff */
[----:B------:R-:W-:Y:S01]  /*2510*/  ISETP.GT.AND P1, PT, R3, 0x8, P1 ;  /* 0x000000080300780c */ /* 0x000fe20000f24270 */
[----:B------:R-:W-:-:S02]  /*2520*/  IMAD.X R13, R13, 0x1, R11, P3 ;  /* 0x000000010d0d7824 */ /* 0x000fc400018e060b */
[----:B------:R-:W-:Y:S01]  /*2530*/  IMAD.X R21, R9, 0x1, R65, P2 ;  /* 0x0000000109157824 */ /* 0x000fe200010e0641 */
[----:B------:R-:W-:Y:S01]  /*2540*/  ISETP.GT.AND P2, PT, R4, 0x8, PT ;  /* 0x000000080400780c */ /* 0x000fe20003f44270 */
[----:B------:R-:W-:-:S04]  /*2550*/  IMAD.WIDE.U32 R20, R59, R68, R20 ;  /* 0x000000443b147225 */ /* 0x000fc800078e0014 */
[----:B------:R-:W-:Y:S01]  /*2560*/  IMAD.IADD R9, R61, 0x1, R21 ;  /* 0x000000013d097824 */ /* 0x000fe200078e0215 */
[----:B------:R-:W-:-:S04]  /*2570*/  LEA R8, P4, R20, R70, 0x2 ;  /* 0x0000004614087211 */ /* 0x000fc800078810ff */
[----:B------:R-:W-:Y:S01]  /*2580*/  LEA.HI.X R9, R20, R71, R9, 0x2, P4 ;  /* 0x0000004714097211 */ /* 0x000fe200020f1409 */
[----:B--2---:R-:W-:-:S04]  /*2590*/  FMUL R5, R64, R57 ;  /* 0x0000003940057220 */ /* 0x004fc80000400000 */
[----:B------:R-:W-:-:S05]  /*25a0*/  FFMA R5, R26, R56, R5 ;  /* 0x000000381a057223 */ /* 0x000fca0000000005 */
[----:B------:R1:W-:Y:S01]  /*25b0*/  @P0 STG.E desc[UR36][R12.64], R5 ;  /* 0x000000050c000986 */ /* 0x0003e2000c101924 */
[----:B------:R-:W-:Y:S05]  /*25c0*/  @!P1 BRA `(.L_x_40) ;  /* 0x0000000000049947 */ /* 0x000fea0003800000 */
[----:B------:R2:W5:Y:S02]  /*25d0*/  LDG.E.LTC128B R64, desc[UR36][R8.64+0x4] ;  /* 0x0000042408407981 */ /* 0x000564000c1e1920 */
.L_x_40:
[----:B------:R-:W-:Y:S05]  /*25e0*/  BSYNC B1 ;  /* 0x0000000000017941 */ /* 0x000fea0003800000 */
.L_x_39:
[----:B-----5:R-:W-:Y:S01]  /*25f0*/  FMUL R14, R64, R57 ;  /* 0x00000039400e7220 */ /* 0x020fe20000400000 */
[----:B------:R-:W-:Y:S01]  /*2600*/  ISETP.GT.AND P3, PT, R3, RZ, P2 ;  /* 0x000000ff0300720c */ /* 0x000fe20001764270 */
[----:B------:R-:W-:Y:S01]  /*2610*/  BSSY B1, `(.L_x_41) ;  /* 0x0000006000017945 */ /* 0x000fe20003800000 */
[----:B------:R-:W-:Y:S01]  /*2620*/  ISETP.GT.AND P0, PT, R4, 0x9, PT ;  /* 0x000000090400780c */ /* 0x000fe20003f04270 */
[----:B------:R-:W-:-:S05]  /*2630*/  FFMA R27, R27, R56, R14 ;  /* 0x000000381b1b7223 */ /* 0x000fca000000000e */
[----:B------:R3:W-:Y:S05]  /*2640*/  @P1 STG.E desc[UR36][R12.64+0x4], R27 ;  /* 0x0000041b0c001986 */ /* 0x0007ea000c101924 */
[----:B------:R-:W-:Y:S05]  /*2650*/  @!P3 BRA `(.L_x_42) ;  /* 0x000000000004b947 */ /* 0x000fea0003800000 */
[----:B------:R4:W5:Y:S02]  /*2660*/  LDG.E.LTC128B R64, desc[UR36][R6.64+0x20] ;  /* 0x0000202406407981 */ /* 0x000964000c1e1920 */
.L_x_42:
[----:B------:R-:W-:Y:S05]  /*2670*/  BSYNC B1 ;  /* 0x0000000000017941 */ /* 0x000fea0003800000 */
.L_x_41:
[----:B-1---5:R-:W-:Y:S01]  /*2680*/  FMUL R5, R64, R57 ;  /* 0x0000003940057220 */ /* 0x022fe20000400000 */
[----:B------:R-:W-:Y:S01]  /*2690*/  ISETP.GT.AND P1, PT, R3, RZ, P0 ;  /* 0x000000ff0300720c */ /* 0x000fe20000724270 */
[----:B------:R-:W-:Y:S02]  /*26a0*/  BSSY B1, `(.L_x_43) ;  /* 0x0000005000017945 */ /* 0x000fe40003800000 */
[----:B------:R-:W-:-:S05]  /*26b0*/  FFMA R5, R28, R56, R5 ;  /* 0x000000381c057223 */ /* 0x000fca0000000005 */
[----:B------:R1:W-:Y:S05]  /*26c0*/  @P3 STG.E desc[UR36][R10.64+0x20], R5 ;  /* 0x000020050a003986 */ /* 0x0003ea000c101924 */
[----:B------:R-:W-:Y:S05]  /*26d0*/  @!P1 BRA `(.L_x_44) ;  /* 0x0000000000049947 */ /* 0x000fea0003800000 */
[----:B------:R0:W5:Y:S02]  /*26e0*/  LDG.E.LTC128B R64, desc[UR36][R6.64+0x24] ;  /* 0x0000242406407981 */ /* 0x000164000c1e1920 */
.L_x_44:
[----:B------:R-:W-:Y:S05]  /*26f0*/  BSYNC B1 ;  /* 0x0000000000017941 */ /* 0x000fea0003800000 */
.L_x_43:
[----:B-----5:R-:W-:Y:S01]  /*2700*/  FMUL R14, R64, R57 ;  /* 0x00000039400e7220 */ /* 0x020fe20000400000 */
[----:B------:R-:W-:Y:S01]  /*2710*/  ISETP.GT.AND P2, PT, R3, 0x8, P2 ;  /* 0x000000080300780c */ /* 0x000fe20001744270 */
[----:B------:R-:W-:Y:S02]  /*2720*/  BSSY B1, `(.L_x_45) ;  /* 0x0000005000017945 */ /* 0x000fe40003800000 */
[----:B------:R-:W-:-:S05]  /*2730*/  FFMA R29, R29, R56, R14 ;  /* 0x000000381d1d7223 */ /* 0x000fca000000000e */
[----:B------:R0:W-:Y:S05]  /*2740*/  @P1 STG.E desc[UR36][R10.64+0x24], R29 ;  /* 0x0000241d0a001986 */ /* 0x0001ea000c101924 */
[----:B------:R-:W-:Y:S05]  /*2750*/  @!P2 BRA `(.L_x_46) ;  /* 0x000000000004a947 */ /* 0x000fea0003800000 */
[----:B------:R0:W5:Y:S02]  /*2760*/  LDG.E.LTC128B R64, desc[UR36][R8.64+0x20] ;  /* 0x0000202408407981 */ /* 0x000164000c1e1920 */
.L_x_46:
[----:B------:R-:W-:Y:S05]  /*2770*/  BSYNC B1 ;  /* 0x0000000000017941 */ /* 0x000fea0003800000 */
.L_x_45:
[----:B-1---5:R-:W-:Y:S01]  /*2780*/  FMUL R5, R64, R57 ;  /* 0x0000003940057220 */ /* 0x022fe20000400000 */
[----:B------:R-:W-:Y:S01]  /*2790*/  ISETP.GT.AND P0, PT, R3, 0x8, P0 ;  /* 0x000000080300780c */ /* 0x000fe20000704270 */
[----:B------:R-:W-:Y:S01]  /*27a0*/  BSSY B1, `(.L_x_47) ;  /* 0x0000006000017945 */ /* 0x000fe20003800000 */
[----:B------:R-:W-:Y:S01]  /*27b0*/  ISETP.GT.AND P1, PT, R4, 0x10, PT ;  /* 0x000000100400780c */ /* 0x000fe20003f24270 */
[----:B------:R-:W-:-:S05]  /*27c0*/  FFMA R5, R30, R56, R5 ;  /* 0x000000381e057223 */ /* 0x000fca0000000005 */
[----:B------:R1:W-:Y:S05]  /*27d0*/  @P2 STG.E desc[UR36][R12.64+0x20], R5 ;  /* 0x000020050c002986 */ /* 0x0003ea000c101924 */
[----:B------:R-:W-:Y:S05]  /*27e0*/  @!P0 BRA `(.L_x_48) ;  /* 0x0000000000048947 */ /* 0x000fea0003800000 */
[----:B------:R0:W5:Y:S02]  /*27f0*/  LDG.E.LTC128B R64, desc[UR36][R8.64+0x24] ;  /* 0x0000242408407981 */ /* 0x000164000c1e1920 */
.L_x_48:
[----:B------:R-:W-:Y:S05]  /*2800*/  BSYNC B1 ;  /* 0x0000000000017941 */ /* 0x000fea0003800000 */
.L_x_47:
        /* <DEDUP_REMOVED lines=8> */
.L_x_50:
[----:B------:R-:W-:Y:S05]  /*2890*/  BSYNC B1 ;  /* 0x0000000000017941 */ /* 0x000fea0003800000 */
.L_x_49:
[----:B-1---5:R-:W-:Y:S01]  /*28a0*/  FMUL R5, R64, R57 ;  /* 0x0000003940057220 */ /* 0x022fe20000400000 */
[----:B------:R-:W-:Y:S01]  /*28b0*/  ISETP.GT.AND P0, PT, R3, RZ, P2 ;  /* 0x000000ff0300720c */ /* 0x000fe20001704270 */
[----:B------:R-:W-:Y:S02]  /*28c0*/  BSSY B1, `(.L_x_51) ;  /* 0x0000005000017945 */ /* 0x000fe40003800000 */
[----:B------:R-:W-:-:S05]  /*28d0*/  FFMA R5, R32, R56, R5 ;  /* 0x0000003820057223 */ /* 0x000fca0000000005 */
[----:B------:R1:W-:Y:S05]  /*28e0*/  @P3 STG.E desc[UR36][R10.64+0x40], R5 ;  /* 0x000040050a003986 */ /* 0x0003ea000c101924 */
[----:B------:R-:W-:Y:S05]  /*28f0*/  @!P0 BRA `(.L_x_52) ;  /* 0x0000000000048947 */ /* 0x000fea0003800000 */
[----:B------:R0:W5:Y:S02]  /*2900*/  LDG.E.LTC128B R64, desc[UR36][R6.64+0x44] ;  /* 0x0000442406407981 */ /* 0x000164000c1e1920 */
.L_x_52:
[----:B------:R-:W-:Y:S05]  /*2910*/  BSYNC B1 ;  /* 0x0000000000017941 */ /* 0x000fea0003800000 */
.L_x_51:
[----:B-----5:R-:W-:Y:S01]  /*2920*/  FMUL R14, R64, R57 ;  /* 0x00000039400e7220 */ /* 0x020fe20000400000 */
[----:B------:R-:W-:Y:S01]  /*2930*/  ISETP.GT.AND P1, PT, R3, 0x8, P1 ;  /* 0x000000080300780c */ /* 0x000fe20000f24270 */
[----:B------:R-:W-:Y:S02]  /*2940*/  BSSY B1, `(.L_x_53) ;  /* 0x0000005000017945 */ /* 0x000fe40003800000 */
[----:B------:R-:W-:-:S05]  /*2950*/  FFMA R33, R33, R56, R14 ;  /* 0x0000003821217223 */ /* 0x000fca000000000e */
[----:B------:R0:W-:Y:S05]  /*2960*/  @P0 STG.E desc[UR36][R10.64+0x44], R33 ;  /* 0x000044210a000986 */ /* 0x0001ea000c101924 */
[----:B------:R-:W-:Y:S05]  /*2970*/  @!P1 BRA `(.L_x_54) ;  /* 0x0000000000049947 */ /* 0x000fea0003800000 */
[----:B------:R0:W5:Y:S02]  /*2980*/  LDG.E.LTC128B R64, desc[UR36][R8.64+0x40] ;  /* 0x0000402408407981 */ /* 0x000164000c1e1920 */
.L_x_54:
[----:B------:R-:W-:Y:S05]  /*2990*/  BSYNC B1 ;  /* 0x0000000000017941 */ /* 0x000fea0003800000 */
.L_x_53:
        /* <DEDUP_REMOVED lines=8> */
.L_x_56:
[----:B------:R-:W-:Y:S05]  /*2a20*/  BSYNC B1 ;  /* 0x0000000000017941 */ /* 0x000fea0003800000 */
.L_x_55:
        /* <DEDUP_REMOVED lines=8> */
.L_x_58:
[----:B------:R-:W-:Y:S05]  /*2ab0*/  BSYNC B1 ;  /* 0x0000000000017941 */ /* 0x000fea0003800000 */
.L_x_57:
[----:B-1---5:R-:W-:Y:S01]  /*2ac0*/  FMUL R5, R64, R57 ;  /* 0x0000003940057220 */ /* 0x022fe20000400000 */
[----:B------:R-:W-:Y:S01]  /*2ad0*/  ISETP.GT.AND P2, PT, R3, RZ, P1 ;  /* 0x000000ff0300720c */ /* 0x000fe20000f44270 */
[----:B------:R-:W-:Y:S02]  /*2ae0*/  BSSY B1, `(.L_x_59) ;  /* 0x0000005000017945 */ /* 0x000fe40003800000 */
[----:B------:R-:W-:-:S05]  /*2af0*/  FFMA R5, R36, R56, R5 ;  /* 0x0000003824057223 */ /* 0x000fca0000000005 */
[----:B------:R1:W-:Y:S05]  /*2b00*/  @P3 STG.E desc[UR36][R10.64+0x60], R5 ;  /* 0x000060050a003986 */ /* 0x0003ea000c101924 */
[----:B------:R-:W-:Y:S05]  /*2b10*/  @!P2 BRA `(.L_x_60) ;  /* 0x000000000004a947 */ /* 0x000fea0003800000 */
[----:B------:R0:W5:Y:S02]  /*2b20*/  LDG.E.LTC128B R64, desc[UR36][R6.64+0x64] ;  /* 0x0000642406407981 */ /* 0x000164000c1e1920 */
.L_x_60:
[----:B------:R-:W-:Y:S05]  /*2b30*/  BSYNC B1 ;  /* 0x0000000000017941 */ /* 0x000fea0003800000 */
.L_x_59:
[----:B-----5:R-:W-:Y:S01]  /*2b40*/  FMUL R14, R64, R57 ;  /* 0x00000039400e7220 */ /* 0x020fe20000400000 */
[----:B------:R-:W-:Y:S01]  /*2b50*/  ISETP.GT.AND P0, PT, R3, 0x8, P0 ;  /* 0x000000080300780c */ /* 0x000fe20000704270 */
[----:B------:R-:W-:Y:S02]  /*2b60*/  BSSY B1, `(.L_x_61) ;  /* 0x0000005000017945 */ /* 0x000fe40003800000 */
[----:B------:R-:W-:-:S05]  /*2b70*/  FFMA R37, R37, R56, R14 ;  /* 0x0000003825257223 */ /* 0x000fca000000000e */
[----:B------:R0:W-:Y:S05]  /*2b80*/  @P2 STG.E desc[UR36][R10.64+0x64], R37 ;  /* 0x000064250a002986 */ /* 0x0001ea000c101924 */
[----:B------:R-:W-:Y:S05]  /*2b90*/  @!P0 BRA `(.L_x_62) ;  /* 0x0000000000048947 */ /* 0x000fea0003800000 */
[----:B------:R0:W5:Y:S02]  /*2ba0*/  LDG.E.LTC128B R64, desc[UR36][R8.64+0x60] ;  /* 0x0000602408407981 */ /* 0x000164000c1e1920 */
.L_x_62:
[----:B------:R-:W-:Y:S05]  /*2bb0*/  BSYNC B1 ;  /* 0x0000000000017941 */ /* 0x000fea0003800000 */
.L_x_61:
        /* <DEDUP_REMOVED lines=8> */
.L_x_64:
[----:B------:R-:W-:Y:S05]  /*2c40*/  BSYNC B1 ;  /* 0x0000000000017941 */ /* 0x000fea0003800000 */
.L_x_63:
        /* <DEDUP_REMOVED lines=8> */
.L_x_66:
[----:B------:R-:W-:Y:S05]  /*2cd0*/  BSYNC B1 ;  /* 0x0000000000017941 */ /* 0x000fea0003800000 */
.L_x_65:
[----:B-1---5:R-:W-:Y:S01]  /*2ce0*/  FMUL R5, R64, R57 ;  /* 0x0000003940057220 */ /* 0x022fe20000400000 */
[----:B------:R-:W-:Y:S01]  /*2cf0*/  ISETP.GT.AND P1, PT, R3, RZ, P0 ;  /* 0x000000ff0300720c */ /* 0x000fe20000724270 */
[----:B------:R-:W-:Y:S02]  /*2d00*/  BSSY B1, `(.L_x_67) ;  /* 0x0000005000017945 */ /* 0x000fe40003800000 */
[----:B------:R-:W-:-:S05]  /*2d10*/  FFMA R5, R40, R56, R5 ;  /* 0x0000003828057223 */ /* 0x000fca0000000005 */
[----:B------:R1:W-:Y:S05]  /*2d20*/  @P3 STG.E desc[UR36][R10.64+0x80], R5 ;  /* 0x000080050a003986 */ /* 0x0003ea000c101924 */
[----:B------:R-:W-:Y:S05]  /*2d30*/  @!P1 BRA `(.L_x_68) ;  /* 0x0000000000049947 */ /* 0x000fea0003800000 */
[----:B------:R0:W5:Y:S02]  /*2d40*/  LDG.E.LTC128B R64, desc[UR36][R6.64+0x84] ;  /* 0x0000842406407981 */ /* 0x000164000c1e1920 */
.L_x_68:
[----:B------:R-:W-:Y:S05]  /*2d50*/  BSYNC B1 ;  /* 0x0000000000017941 */ /* 0x000fea0003800000 */
.L_x_67:
[----:B-----5:R-:W-:Y:S01]  /*2d60*/  FMUL R14, R64, R57 ;  /* 0x00000039400e7220 */ /* 0x020fe20000400000 */
[----:B------:R-:W-:Y:S01]  /*2d70*/  ISETP.GT.AND P2, PT, R3, 0x8, P2 ;  /* 0x000000080300780c */ /* 0x000fe20001744270 */
[----:B------:R-:W-:Y:S02]  /*2d80*/  BSSY B1, `(.L_x_69) ;  /* 0x0000005000017945 */ /* 0x000fe40003800000 */
[----:B------:R-:W-:-:S05]  /*2d90*/  FFMA R41, R41, R56, R14 ;  /* 0x0000003829297223 */ /* 0x000fca000000000e */
[----:B------:R0:W-:Y:S05]  /*2da0*/  @P1 STG.E desc[UR36][R10.64+0x84], R41 ;  /* 0x000084290a001986 */ /* 0x0001ea000c101924 */
[----:B------:R-:W-:Y:S05]  /*2db0*/  @!P2 BRA `(.L_x_70) ;  /* 0x000000000004a947 */ /* 0x000fea0003800000 */
[----:B------:R0:W5:Y:S02]  /*2dc0*/  LDG.E.LTC128B R64, desc[UR36][R8.64+0x80] ;  /* 0x0000802408407981 */ /* 0x000164000c1e1920 */
.L_x_70:
[----:B------:R-:W-:Y:S05]  /*2dd0*/  BSYNC B1 ;  /* 0x0000000000017941 */ /* 0x000fea0003800000 */
.L_x_69:
        /* <DEDUP_REMOVED lines=8> */
.L_x_72:
[----:B------:R-:W-:Y:S05]  /*2e60*/  BSYNC B1 ;  /* 0x0000000000017941 */ /* 0x000fea0003800000 */
.L_x_71:
        /* <DEDUP_REMOVED lines=8> */
.L_x_74:
[----:B------:R-:W-:Y:S05]  /*2ef0*/  BSYNC B1 ;  /* 0x0000000000017941 */ /* 0x000fea0003800000 */
.L_x_73:
[----:B-1---5:R-:W-:Y:S01]  /*2f00*/  FMUL R5, R64, R57 ;  /* 0x0000003940057220 */ /* 0x022fe20000400000 */
[----:B------:R-:W-:Y:S01]  /*2f10*/  ISETP.GT.AND P0, PT, R3, RZ, P2 ;  /* 0x000000ff0300720c */ /* 0x000fe20001704270 */
[----:B------:R-:W-:Y:S02]  /*2f20*/  BSSY B1, `(.L_x_75) ;  /* 0x0000005000017945 */ /* 0x000fe40003800000 */
[----:B------:R-:W-:-:S05]  /*2f30*/  FFMA R5, R44, R56, R5 ;  /* 0x000000382c057223 */ /* 0x000fca0000000005 */
[----:B------:R1:W-:Y:S05]  /*2f40*/  @P3 STG.E desc[UR36][R10.64+0xa0], R5 ;  /* 0x0000a0050a003986 */ /* 0x0003ea000c101924 */
[----:B------:R-:W-:Y:S05]  /*2f50*/  @!P0 BRA `(.L_x_76) ;  /* 0x0000000000048947 */ /* 0x000fea0003800000 */
[----:B------:R0:W5:Y:S02]  /*2f60*/  LDG.E.LTC128B R64, desc[UR36][R6.64+0xa4] ;  /* 0x0000a42406407981 */ /* 0x000164000c1e1920 */
.L_x_76:
[----:B------:R-:W-:Y:S05]  /*2f70*/  BSYNC B1 ;  /* 0x0000000000017941 */ /* 0x000fea0003800000 */
.L_x_75:
[----:B-----5:R-:W-:Y:S01]  /*2f80*/  FMUL R14, R64, R57 ;  /* 0x00000039400e7220 */ /* 0x020fe20000400000 */
[----:B------:R-:W-:Y:S01]  /*2f90*/  ISETP.GT.AND P1, PT, R3, 0x8, P1 ;  /* 0x000000080300780c */ /* 0x000fe20000f24270 */
[----:B------:R-:W-:Y:S02]  /*2fa0*/  BSSY B1, `(.L_x_77) ;  /* 0x0000005000017945 */ /* 0x000fe40003800000 */
[----:B------:R-:W-:-:S05]  /*2fb0*/  FFMA R45, R45, R56, R14 ;  /* 0x000000382d2d7223 */ /* 0x000fca000000000e */
[----:B------:R0:W-:Y:S05]  /*2fc0*/  @P0 STG.E desc[UR36][R10.64+0xa4], R45 ;  /* 0x0000a42d0a000986 */ /* 0x0001ea000c101924 */
[----:B------:R-:W-:Y:S05]  /*2fd0*/  @!P1 BRA `(.L_x_78) ;  /* 0x0000000000049947 */ /* 0x000fea0003800000 */
[----:B------:R0:W5:Y:S02]  /*2fe0*/  LDG.E.LTC128B R64, desc[UR36][R8.64+0xa0] ;  /* 0x0000a02408407981 */ /* 0x000164000c1e1920 */
.L_x_78:
[----:B------:R-:W-:Y:S05]  /*2ff0*/  BSYNC B1 ;  /* 0x0000000000017941 */ /* 0x000fea0003800000 */
.L_x_77:
        /* <DEDUP_REMOVED lines=8> */
.L_x_80:
[----:B------:R-:W-:Y:S05]  /*3080*/  BSYNC B1 ;  /* 0x0000000000017941 */ /* 0x000fea0003800000 */
.L_x_79:
        /* <DEDUP_REMOVED lines=8> */
.L_x_82:
[----:B------:R-:W-:Y:S05]  /*3110*/  BSYNC B1 ;  /* 0x0000000000017941 */ /* 0x000fea0003800000 */
.L_x_81:
[----:B-1---5:R-:W-:Y:S01]  /*3120*/  FMUL R5, R64, R57 ;  /* 0x0000003940057220 */ /* 0x022fe20000400000 */
[----:B------:R-:W-:Y:S01]  /*3130*/  ISETP.GT.AND P2, PT, R3, RZ, P1 ;  /* 0x000000ff0300720c */ /* 0x000fe20000f44270 */
[----:B------:R-:W-:Y:S02]  /*3140*/  BSSY B1, `(.L_x_83) ;  /* 0x0000005000017945 */ /* 0x000fe40003800000 */
[----:B------:R-:W-:-:S05]  /*3150*/  FFMA R5, R48, R56, R5 ;  /* 0x0000003830057223 */ /* 0x000fca0000000005 */
[----:B------:R1:W-:Y:S05]  /*3160*/  @P3 STG.E desc[UR36][R10.64+0xc0], R5 ;  /* 0x0000c0050a003986 */ /* 0x0003ea000c101924 */
[----:B------:R-:W-:Y:S05]  /*3170*/  @!P2 BRA `(.L_x_84) ;  /* 0x000000000004a947 */ /* 0x000fea0003800000 */
[----:B------:R0:W5:Y:S02]  /*3180*/  LDG.E.LTC128B R64, desc[UR36][R6.64+0xc4] ;  /* 0x0000c42406407981 */ /* 0x000164000c1e1920 */
.L_x_84:
[----:B------:R-:W-:Y:S05]  /*3190*/  BSYNC B1 ;  /* 0x0000000000017941 */ /* 0x000fea0003800000 */
.L_x_83:
[----:B-----5:R-:W-:Y:S01]  /*31a0*/  FMUL R14, R64, R57 ;  /* 0x00000039400e7220 */ /* 0x020fe20000400000 */
[----:B------:R-:W-:Y:S01]  /*31b0*/  ISETP.GT.AND P0, PT, R3, 0x8, P0 ;  /* 0x000000080300780c */ /* 0x000fe20000704270 */
[----:B------:R-:W-:Y:S02]  /*31c0*/  BSSY B1, `(.L_x_85) ;  /* 0x0000005000017945 */ /* 0x000fe40003800000 */
[----:B------:R-:W-:-:S05]  /*31d0*/  FFMA R49, R49, R56, R14 ;  /* 0x0000003831317223 */ /* 0x000fca000000000e */
[----:B------:R0:W-:Y:S05]  /*31e0*/  @P2 STG.E desc[UR36][R10.64+0xc4], R49 ;  /* 0x0000c4310a002986 */ /* 0x0001ea000c101924 */
[----:B------:R-:W-:Y:S05]  /*31f0*/  @!P0 BRA `(.L_x_86) ;  /* 0x0000000000048947 */ /* 0x000fea0003800000 */
[----:B------:R0:W5:Y:S02]  /*3200*/  LDG.E.LTC128B R64, desc[UR36][R8.64+0xc0] ;  /* 0x0000c02408407981 */ /* 0x000164000c1e1920 */
.L_x_86:
[----:B------:R-:W-:Y:S05]  /*3210*/  BSYNC B1 ;  /* 0x0000000000017941 */ /* 0x000fea0003800000 */
.L_x_85:
        /* <DEDUP_REMOVED lines=8> */
.L_x_88:
[----:B------:R-:W-:Y:S05]  /*32a0*/  BSYNC B1 ;  /* 0x0000000000017941 */ /* 0x000fea0003800000 */
.L_x_87:
[----:B-----5:R-:W-:Y:S01]  /*32b0*/  FMUL R14, R64, R57 ;  /* 0x00000039400e7220 */ /* 0x020fe20000400000 */
[----:B------:R-:W-:Y:S01]  /*32c0*/  ISETP.GT.AND P0, PT, R4, 0x39, PT ;  /* 0x000000390400780c */ /* 0x000fe20003f04270 */
[----:B------:R-:W-:Y:S01]  /*32d0*/  @P1 IMAD.MOV.U32 R4, RZ, RZ, R12 ;  /* 0x000000ffff041224 */ /* 0x000fe200078e000c */
[----:B------:R-:W-:Y:S01]  /*32e0*/  ISETP.GT.AND P3, PT, R3, RZ, P2 ;  /* 0x000000ff0300720c */ /* 0x000fe20001764270 */
[----:B------:R-:W-:Y:S01]  /*32f0*/  FFMA R51, R51, R56, R14 ;  /* 0x0000003833337223 */ /* 0x000fe2000000000e */
[----:B-1----:R-:W-:Y:S01]  /*3300*/  @P1 IMAD.MOV.U32 R5, RZ, RZ, R13 ;  /* 0x000000ffff051224 */ /* 0x002fe200078e000d */
[----:B------:R-:W-:Y:S04]  /*3310*/  BSSY B1, `(.L_x_89) ;  /* 0x0000004000017945 */ /* 0x000fe80003800000 */
[----:B------:R1:W-:Y:S06]  /*3320*/  @P1 STG.E desc[UR36][R4.64+0xc4], R51 ;  /* 0x0000c43304001986 */ /* 0x0003ec000c101924 */
[----:B------:R-:W-:Y:S05]  /*3330*/  @!P3 BRA `(.L_x_90) ;  /* 0x000000000004b947 */ /* 0x000fea0003800000 */
[----:B------:R0:W5:Y:S02]  /*3340*/  LDG.E.LTC128B R64, desc[UR36][R6.64+0xe0] ;  /* 0x0000e02406407981 */ /* 0x000164000c1e1920 */
.L_x_90:
[----:B------:R-:W-:Y:S05]  /*3350*/  BSYNC B1 ;  /* 0x0000000000017941 */ /* 0x000fea0003800000 */
.L_x_89:
[----:B-1---5:R-:W-:Y:S01]  /*3360*/  FMUL R5, R64, R57 ;  /* 0x0000003940057220 */ /* 0x022fe20000400000 */
[----:B------:R-:W-:Y:S01]  /*3370*/  @P3 IMAD.MOV.U32 R4, RZ, RZ, R10 ;  /* 0x000000ffff043224 */ /* 0x000fe200078e000a */
[----:B------:R-:W-:Y:S01]  /*3380*/  ISETP.GT.AND P1, PT, R3, RZ, P0 ;  /* 0x000000ff0300720c */ /* 0x000fe20000724270 */
[----:B------:R-:W-:Y:S01]  /*3390*/  BSSY B1, `(.L_x_91) ;  /* 0x0000006000017945 */ /* 0x000fe20003800000 */
[----:B------:R-:W-:Y:S01]  /*33a0*/  FFMA R15, R52, R56, R5 ;  /* 0x00000038340f7223 */ /* 0x000fe20000000005 */
[----:B------:R-:W-:-:S05]  /*33b0*/  @P3 IMAD.MOV.U32 R5, RZ, RZ, R11 ;  /* 0x000000ffff053224 */ /* 0x000fca00078e000b */
[----:B------:R1:W-:Y:S05]  /*33c0*/  @P3 STG.E desc[UR36][R4.64+0xe0], R15 ;  /* 0x0000e00f04003986 */ /* 0x0003ea000c101924 */
[----:B------:R-:W-:Y:S05]  /*33d0*/  @!P1 BRA `(.L_x_92) ;  /* 0x0000000000049947 */ /* 0x000fea0003800000 */
[----:B------:R0:W5:Y:S02]  /*33e0*/  LDG.E.LTC128B R64, desc[UR36][R6.64+0xe4] ;  /* 0x0000e42406407981 */ /* 0x000164000c1e1920 */
.L_x_92:
[----:B------:R-:W-:Y:S05]  /*33f0*/  BSYNC B1 ;  /* 0x0000000000017941 */ /* 0x000fea0003800000 */
.L_x_91:
[----:B-1---5:R-:W-:Y:S01]  /*3400*/  FMUL R4, R64, R57 ;  /* 0x0000003940047220 */ /* 0x022fe20000400000 */
[----:B------:R-:W-:Y:S01]  /*3410*/  ISETP.GT.AND P2, PT, R3, 0x8, P2 ;  /* 0x000000080300780c */ /* 0x000fe20001744270 */
[----:B------:R-:W-:Y:S02]  /*3420*/  BSSY B1, `(.L_x_93) ;  /* 0x0000005000017945 */ /* 0x000fe40003800000 */
[----:B------:R-:W-:-:S05]  /*3430*/  FFMA R53, R53, R56, R4 ;  /* 0x0000003835357223 */ /* 0x000fca0000000004 */
[----:B------:R1:W-:Y:S05]  /*3440*/  @P1 STG.E desc[UR36][R10.64+0xe4], R53 ;  /* 0x0000e4350a001986 */ /* 0x0003ea000c101924 */
[----:B------:R-:W-:Y:S05]  /*3450*/  @!P2 BRA `(.L_x_94) ;  /* 0x000000000004a947 */ /* 0x000fea0003800000 */
[----:B------:R0:W5:Y:S02]  /*3460*/  LDG.E.LTC128B R64, desc[UR36][R8.64+0xe0] ;  /* 0x0000e02408407981 */ /* 0x000164000c1e1920 */
.L_x_94:
[----:B------:R-:W-:Y:S05]  /*3470*/  BSYNC B1 ;  /* 0x0000000000017941 */ /* 0x000fea0003800000 */
.L_x_93:
[----:B-----5:R-:W-:Y:S01]  /*3480*/  FMUL R5, R64, R57 ;  /* 0x0000003940057220 */ /* 0x020fe20000400000 */
[----:B------:R-:W-:Y:S01]  /*3490*/  @P2 IMAD.MOV.U32 R4, RZ, RZ, R12 ;  /* 0x000000ffff042224 */ /* 0x000fe200078e000c */
[----:B------:R-:W-:Y:S01]  /*34a0*/  ISETP.GT.AND P0, PT, R3, 0x8, P0 ;  /* 0x000000080300780c */ /* 0x000fe20000704270 */
[----:B------:R-:W-:Y:S01]  /*34b0*/  BSSY B1, `(.L_x_95) ;  /* 0x0000006000017945 */ /* 0x000fe20003800000 */
[----:B0---4-:R-:W-:Y:S01]  /*34c0*/  FFMA R7, R54, R56, R5 ;  /* 0x0000003836077223 */ /* 0x011fe20000000005 */
[----:B------:R-:W-:-:S05]  /*34d0*/  @P2 IMAD.MOV.U32 R5, RZ, RZ, R13 ;  /* 0x000000ffff052224 */ /* 0x000fca00078e000d */
[----:B------:R0:W-:Y:S05]  /*34e0*/  @P2 STG.E desc[UR36][R4.64+0xe0], R7 ;  /* 0x0000e00704002986 */ /* 0x0001ea000c101924 */
[----:B------:R-:W-:Y:S05]  /*34f0*/  @!P0 BRA `(.L_x_96) ;  /* 0x0000000000048947 */ /* 0x000fea0003800000 */
[----:B------:R4:W5:Y:S02]  /*3500*/  LDG.E.LTC128B R64, desc[UR36][R8.64+0xe4] ;  /* 0x0000e42408407981 */ /* 0x000964000c1e1920 */
.L_x_96:
[----:B------:R-:W-:Y:S05]  /*3510*/  BSYNC B1 ;  /* 0x0000000000017941 */ /* 0x000fea0003800000 */
.L_x_95:
[----:B-----5:R-:W-:-:S04]  /*3520*/  FMUL R64, R64, R57 ;  /* 0x0000003940407220 */ /* 0x020fc80000400000 */
[----:B------:R-:W-:Y:S01]  /*3530*/  FFMA R55, R55, R56, R64 ;  /* 0x0000003837377223 */ /* 0x000fe20000000040 */
[----:B------:R-:W-:Y:S06]  /*3540*/  @!P0 BRA `(.L_x_97) ;  /* 0x0000000800088947 */ /* 0x000fec0003800000 */
[----:B------:R0:W-:Y:S01]  /*3550*/  STG.E desc[UR36][R12.64+0xe4], R55 ;  /* 0x0000e4370c007986 */ /* 0x0001e2000c101924 */
[----:B------:R-:W-:Y:S05]  /*3560*/  BRA `(.L_x_97) ;  /* 0x0000000800007947 */ /* 0x000fea0003800000 */
.L_x_36:
[----:B------:R-:W-:Y:S01]  /*3570*/  ISETP.GT.AND P3, PT, R4, 0x1, PT ;  /* 0x000000010400780c */ /* 0x000fe20003f64270 */
[----:B------:R-:W-:Y:S01]  /*3580*/  ULDC.64 UR4, c[0x0][0x5c0] ;  /* 0x0001700000047ab9 */ /* 0x000fe20000000a00 */
[-C--:B------:R-:W-:Y:S01]  /*3590*/  FMUL R5, R24, R56.reuse ;  /* 0x0000003818057220 */ /* 0x080fe20000400000 */
[C---:B------:R-:W-:Y:S01]  /*35a0*/  LEA R6, P1, R60.reuse, UR4, 0x2 ;  /* 0x000000043c067c11 */ /* 0x040fe2000f8210ff */
[-C--:B------:R-:W-:Y:S01]  /*35b0*/  FMUL R25, R25, R56.reuse ;  /* 0x0000003819197220 */ /* 0x080fe20000400000 */
[----:B------:R-:W-:Y:S01]  /*35c0*/  ISETP.GT.AND P2, PT, R3, RZ, P3 ;  /* 0x000000ff0300720c */ /* 0x000fe20001f44270 */
[-C--:B------:R-:W-:Y:S01]  /*35d0*/  FMUL R27, R27, R56.reuse ;  /* 0x000000381b1b7220 */ /* 0x080fe20000400000 */
[----:B------:R-:W-:Y:S01]  /*35e0*/  LEA.HI.X R7, R60, UR5, R75, 0x2, P1 ;  /* 0x000000053c077c11 */ /* 0x000fe200088f144b */
[-C--:B------:R-:W-:Y:S01]  /*35f0*/  FMUL R11, R28, R56.reuse ;  /* 0x000000381c0b7220 */ /* 0x080fe20000400000 */
[----:B------:R-:W-:Y:S01]  /*3600*/  ISETP.GT.AND P0, PT, R3, 0x8, P0 ;  /* 0x000000080300780c */ /* 0x000fe20000704270 */
[----:B------:R-:W-:Y:S01]  /*3610*/  FMUL R29, R29, R56 ;  /* 0x000000381d1d7220 */ /* 0x000fe20000400000 */
[C---:B------:R-:W-:Y:S01]  /*3620*/  SHF.L.U64.HI R67, R66.reuse, 0x5, R67 ;  /* 0x0000000542437819 */ /* 0x040fe20000010243 */
[----:B------:R0:W-:Y:S01]  /*3630*/  @P4 STG.E desc[UR36][R6.64], R5 ;  /* 0x0000000506004986 */ /* 0x0001e2000c101924 */
[----:B------:R-:W-:Y:S01]  /*3640*/  LEA R8, P1, R66, R6, 0x5 ;  /* 0x0000000642087211 */ /* 0x000fe200078228ff */
[-C--:B------:R-:W-:Y:S01]  /*3650*/  FMUL R31, R31, R56.reuse ;  /* 0x000000381f1f7220 */ /* 0x080fe20000400000 */
[C---:B------:R-:W-:Y:S01]  /*3660*/  ISETP.GT.AND P5, PT, R4.reuse, 0x8, PT ;  /* 0x000000080400780c */ /* 0x040fe20003fa4270 */
[-C--:B------:R-:W-:Y:S01]  /*3670*/  FMUL R33, R33, R56.reuse ;  /* 0x0000003821217220 */ /* 0x080fe20000400000 */
[----:B------:R-:W-:Y:S01]  /*3680*/  ISETP.GT.AND P3, PT, R3, 0x8, P3 ;  /* 0x000000080300780c */ /* 0x000fe20001f64270 */
[----:B------:R-:W-:Y:S01]  /*3690*/  @P2 STG.E desc[UR36][R6.64+0x4], R25 ;  /* 0x0000041906002986 */ /* 0x000fe2000c101924 */
[----:B------:R-:W-:Y:S01]  /*36a0*/  ISETP.GT.AND P4, PT, R4, 0x9, PT ;  /* 0x000000090400780c */ /* 0x000fe20003f84270 */
[----:B------:R-:W-:Y:S01]  /*36b0*/  IMAD.X R9, R67, 0x1, R7, P1 ;  /* 0x0000000143097824 */ /* 0x000fe200008e0607 */
[----:B------:R-:W-:Y:S01]  /*36c0*/  ISETP.GT.AND P2, PT, R3, RZ, P5 ;  /* 0x000000ff0300720c */ /* 0x000fe20002f44270 */
[-C--:B------:R-:W-:Y:S01]  /*36d0*/  FMUL R35, R35, R56.reuse ;  /* 0x0000003823237220 */ /* 0x080fe20000400000 */
[C---:B------:R-:W-:Y:S01]  /*36e0*/  ISETP.GT.AND P1, PT, R3.reuse, RZ, P4 ;  /* 0x000000ff0300720c */ /* 0x040fe20002724270 */
[-C--:B0-----:R-:W-:Y:S01]  /*36f0*/  FMUL R5, R26, R56.reuse ;  /* 0x000000381a057220 */ /* 0x081fe20000400000 */
[----:B------:R-:W-:Y:S01]  /*3700*/  ISETP.GT.AND P4, PT, R3, 0x8, P4 ;  /* 0x000000080300780c */ /* 0x000fe20002784270 */
[-C--:B------:R-:W-:Y:S01]  /*3710*/  FMUL R37, R37, R56.reuse ;  /* 0x0000003825257220 */ /* 0x080fe20000400000 */
[-C--:B------:R-:W-:Y:S01]  /*3720*/  FMUL R39, R39, R56.reuse ;  /* 0x0000003827277220 */ /* 0x080fe20000400000 */
[-C--:B------:R-:W-:Y:S01]  /*3730*/  FMUL R41, R41, R56.reuse ;  /* 0x0000003829297220 */ /* 0x080fe20000400000 */
[----:B------:R0:W-:Y:S01]  /*3740*/  @P0 STG.E desc[UR36][R8.64], R5 ;  /* 0x0000000508000986 */ /* 0x0001e2000c101924 */
[----:B------:R-:W-:Y:S01]  /*3750*/  ISETP.GT.AND P0, PT, R3, 0x8, P5 ;  /* 0x000000080300780c */ /* 0x000fe20002f04270 */
[-C--:B------:R-:W-:Y:S01]  /*3760*/  FMUL R43, R43, R56.reuse ;  /* 0x000000382b2b7220 */ /* 0x080fe20000400000 */
[C---:B------:R-:W-:Y:S01]  /*3770*/  ISETP.GT.AND P5, PT, R4.reuse, 0x10, PT ;  /* 0x000000100400780c */ /* 0x040fe20003fa4270 */
[----:B------:R-:W-:Y:S01]  /*3780*/  @P3 STG.E desc[UR36][R8.64+0x4], R27 ;  /* 0x0000041b08003986 */ /* 0x000fe2000c101924 */
[----:B------:R-:W-:Y:S01]  /*3790*/  ISETP.GT.AND P3, PT, R4, 0x11, PT ;  /* 0x000000110400780c */ /* 0x000fe20003f64270 */
[-C--:B------:R-:W-:Y:S01]  /*37a0*/  FMUL R45, R45, R56.reuse ;  /* 0x000000382d2d7220 */ /* 0x080fe20000400000 */
[-C--:B------:R-:W-:Y:S01]  /*37b0*/  FMUL R47, R47, R56.reuse ;  /* 0x000000382f2f7220 */ /* 0x080fe20000400000 */
[----:B------:R1:W-:Y:S01]  /*37c0*/  @P2 STG.E desc[UR36][R6.64+0x20], R11 ;  /* 0x0000200b06002986 */ /* 0x0003e2000c101924 */
[----:B------:R-:W-:Y:S01]  /*37d0*/  ISETP.GT.AND P2, PT, R3, RZ, P5 ;  /* 0x000000ff0300720c */ /* 0x000fe20002f44270 */
[-C--:B------:R-:W-:Y:S01]  /*37e0*/  FMUL R49, R49, R56.reuse ;  /* 0x0000003831317220 */ /* 0x080fe20000400000 */
[-C--:B------:R-:W-:Y:S01]  /*37f0*/  FMUL R51, R51, R56.reuse ;  /* 0x0000003833337220 */ /* 0x080fe20000400000 */
[-C--:B0-----:R-:W-:Y:S01]  /*3800*/  FMUL R5, R30, R56.reuse ;  /* 0x000000381e057220 */ /* 0x081fe20000400000 */
[----:B------:R-:W-:Y:S01]  /*3810*/  @P1 STG.E desc[UR36][R6.64+0x24], R29 ;  /* 0x0000241d06001986 */ /* 0x000fe2000c101924 */
[----:B------:R-:W-:Y:S01]  /*3820*/  ISETP.GT.AND P1, PT, R3, RZ, P3 ;  /* 0x000000ff0300720c */ /* 0x000fe20001f24270 */
[-C--:B------:R-:W-:Y:S01]  /*3830*/  FMUL R53, R53, R56.reuse ;  /* 0x0000003835357220 */ /* 0x080fe20000400000 */
[C---:B------:R-:W-:Y:S01]  /*3840*/  ISETP.GT.AND P3, PT, R3.reuse, 0x8, P3 ;  /* 0x000000080300780c */ /* 0x040fe20001f64270 */
[----:B------:R0:W-:Y:S01]  /*3850*/  @P0 STG.E desc[UR36][R8.64+0x20], R5 ;  /* 0x0000200508000986 */ /* 0x0001e2000c101924 */
[----:B------:R-:W-:Y:S01]  /*3860*/  ISETP.GT.AND P0, PT, R3, 0x8, P5 ;  /* 0x000000080300780c */ /* 0x000fe20002f04270 */
[-C--:B------:R-:W-:Y:S01]  /*3870*/  FMUL R13, R54, R56.reuse ;  /* 0x00000038360d7220 */ /* 0x080fe20000400000 */
[-C--:B-1----:R-:W-:Y:S01]  /*3880*/  FMUL R11, R32, R56.reuse ;  /* 0x00000038200b7220 */ /* 0x082fe20000400000 */
[C---:B------:R-:W-:Y:S01]  /*3890*/  ISETP.GT.AND P5, PT, R4.reuse, 0x18, PT ;  /* 0x000000180400780c */ /* 0x040fe20003fa4270 */
[----:B------:R-:W-:Y:S01]  /*38a0*/  @P4 STG.E desc[UR36][R8.64+0x24], R31 ;  /* 0x0000241f08004986 */ /* 0x000fe2000c101924 */
[----:B------:R-:W-:Y:S01]  /*38b0*/  ISETP.GT.AND P4, PT, R4, 0x19, PT ;  /* 0x000000190400780c */ /* 0x000fe20003f84270 */
[----:B------:R-:W-:-:S02]  /*38c0*/  FMUL R55, R55, R56 ;  /* 0x0000003837377220 */ /* 0x000fc40000400000 */
[----:B------:R1:W-:Y:S01]  /*38d0*/  @P2 STG.E desc[UR36][R6.64+0x40], R11 ;  /* 0x0000400b06002986 */ /* 0x0003e2000c101924 */
[C---:B------:R-:W-:Y:S01]  /*38e0*/  ISETP.GT.AND P2, PT, R3.reuse, RZ, P5 ;  /* 0x000000ff0300720c */ /* 0x040fe20002f44270 */
[-C--:B0-----:R-:W-:Y:S02]  /*38f0*/  FMUL R5, R34, R56.reuse ;  /* 0x0000003822057220 */ /* 0x081fe40000400000 */
[----:B------:R-:W-:Y:S01]  /*3900*/  @P1 STG.E desc[UR36][R6.64+0x44], R33 ;  /* 0x0000442106001986 */ /* 0x000fe2000c101924 */
[C---:B------:R-:W-:Y:S02]  /*3910*/  ISETP.GT.AND P1, PT, R3.reuse, RZ, P4 ;  /* 0x000000ff0300720c */ /* 0x040fe40002724270 */
[C---:B------:R-:W-:Y:S01]  /*3920*/  ISETP.GT.AND P4, PT, R3.reuse, 0x8, P4 ;  /* 0x000000080300780c */ /* 0x040fe20002784270 */
[----:B------:R0:W-:Y:S01]  /*3930*/  @P0 STG.E desc[UR36][R8.64+0x40], R5 ;  /* 0x0000400508000986 */ /* 0x0001e2000c101924 */
[C---:B------:R-:W-:Y:S02]  /*3940*/  ISETP.GT.AND P0, PT, R3.reuse, 0x8, P5 ;  /* 0x000000080300780c */ /* 0x040fe40002f04270 */
[----:B------:R-:W-:Y:S01]  /*3950*/  ISETP.GT.AND P5, PT, R4, 0x20, PT ;  /* 0x000000200400780c */ /* 0x000fe20003fa4270 */
[----:B-1----:R-:W-:Y:S01]  /*3960*/  FMUL R11, R36, R56 ;  /* 0x00000038240b7220 */ /* 0x002fe20000400000 */
[----:B------:R-:W-:Y:S02]  /*3970*/  @P3 STG.E desc[UR36][R8.64+0x44], R35 ;  /* 0x0000442308003986 */ /* 0x000fe4000c101924 */
[----:B------:R-:W-:-:S02]  /*3980*/  ISETP.GT.AND P3, PT, R3, RZ, P5 ;  /* 0x000000ff0300720c */ /* 0x000fc40002f64270 */
[----:B------:R1:W-:Y:S01]  /*3990*/  @P2 STG.E desc[UR36][R6.64+0x60], R11 ;  /* 0x0000600b06002986 */ /* 0x0003e2000c101924 */
[----:B------:R-:W-:Y:S01]  /*39a0*/  ISETP.GT.AND P2, PT, R4, 0x21, PT ;  /* 0x000000210400780c */ /* 0x000fe20003f44270 */
[-C--:B0-----:R-:W-:Y:S02]  /*39b0*/  FMUL R5, R38, R56.reuse ;  /* 0x0000003826057220 */ /* 0x081fe40000400000 */
[----:B------:R-:W-:Y:S01]  /*39c0*/  @P1 STG.E desc[UR36][R6.64+0x64], R37 ;  /* 0x0000642506001986 */ /* 0x000fe2000c101924 */
[C---:B------:R-:W-:Y:S02]  /*39d0*/  ISETP.GT.AND P1, PT, R3.reuse, RZ, P2 ;  /* 0x000000ff0300720c */ /* 0x040fe40001724270 */
[C---:B------:R-:W-:Y:S01]  /*39e0*/  ISETP.GT.AND P2, PT, R3.reuse, 0x8, P2 ;  /* 0x000000080300780c */ /* 0x040fe20001744270 */
[----:B------:R0:W-:Y:S01]  /*39f0*/  @P0 STG.E desc[UR36][R8.64+0x60], R5 ;  /* 0x0000600508000986 */ /* 0x0001e2000c101924 */
[----:B------:R-:W-:Y:S01]  /*3a00*/  ISETP.GT.AND P0, PT, R3, 0x8, P5 ;  /* 0x000000080300780c */ /* 0x000fe20002f04270 */
[----:B-1----:R-:W-:-:S02]  /*3a10*/  FMUL R11, R40, R56 ;  /* 0x00000038280b7220 */ /* 0x002fc40000400000 */
[----:B------:R-:W-:Y:S04]  /*3a20*/  @P4 STG.E desc[UR36][R8.64+0x64], R39 ;  /* 0x0000642708004986 */ /* 0x000fe8000c101924 */
[----:B------:R1:W-:Y:S01]  /*3a30*/  @P3 STG.E desc[UR36][R6.64+0x80], R11 ;  /* 0x0000800b06003986 */ /* 0x0003e2000c101924 */
[----:B------:R-:W-:Y:S01]  /*3a40*/  ISETP.GT.AND P3, PT, R4, 0x28, PT ;  /* 0x000000280400780c */ /* 0x000fe20003f64270 */
[----:B0-----:R-:W-:Y:S02]  /*3a50*/  FMUL R5, R42, R56 ;  /* 0x000000382a057220 */ /* 0x001fe40000400000 */
[----:B------:R-:W-:Y:S01]  /*3a60*/  @P1 STG.E desc[UR36][R6.64+0x84], R41 ;  /* 0x0000842906001986 */ /* 0x000fe2000c101924 */
[----:B------:R-:W-:Y:S02]  /*3a70*/  ISETP.GT.AND P5, PT, R3, RZ, P3 ;  /* 0x000000ff0300720c */ /* 0x000fe40001fa4270 */
[C---:B------:R-:W-:Y:S01]  /*3a80*/  ISETP.GT.AND P1, PT, R4.reuse, 0x29, PT ;  /* 0x000000290400780c */ /* 0x040fe20003f24270 */
[----:B------:R0:W-:Y:S01]  /*3a90*/  @P0 STG.E desc[UR36][R8.64+0x80], R5 ;  /* 0x0000800508000986 */ /* 0x0001e2000c101924 */
[----:B------:R-:W-:-:S02]  /*3aa0*/  ISETP.GT.AND P0, PT, R4, 0x30, PT ;  /* 0x000000300400780c */ /* 0x000fc40003f04270 */
[C---:B------:R-:W-:Y:S01]  /*3ab0*/  ISETP.GT.AND P4, PT, R3.reuse, RZ, P1 ;  /* 0x000000ff0300720c */ /* 0x040fe20000f84270 */
[-C--:B-1----:R-:W-:Y:S01]  /*3ac0*/  FMUL R11, R44, R56.reuse ;  /* 0x000000382c0b7220 */ /* 0x082fe20000400000 */
[C---:B------:R-:W-:Y:S01]  /*3ad0*/  ISETP.GT.AND P3, PT, R3.reuse, 0x8, P3 ;  /* 0x000000080300780c */ /* 0x040fe20001f64270 */
[----:B------:R-:W-:Y:S01]  /*3ae0*/  @P2 STG.E desc[UR36][R8.64+0x84], R43 ;  /* 0x0000842b08002986 */ /* 0x000fe2000c101924 */
[C---:B------:R-:W-:Y:S02]  /*3af0*/  ISETP.GT.AND P1, PT, R3.reuse, 0x8, P1 ;  /* 0x000000080300780c */ /* 0x040fe40000f24270 */
[----:B------:R-:W-:Y:S01]  /*3b00*/  ISETP.GT.AND P2, PT, R4, 0x31, PT ;  /* 0x000000310400780c */ /* 0x000fe20003f44270 */
[----:B------:R1:W-:Y:S01]  /*3b10*/  @P5 STG.E desc[UR36][R6.64+0xa0], R11 ;  /* 0x0000a00b06005986 */ /* 0x0003e2000c101924 */
[C---:B------:R-:W-:Y:S01]  /*3b20*/  ISETP.GT.AND P5, PT, R3.reuse, RZ, P0 ;  /* 0x000000ff0300720c */ /* 0x040fe200007a4270 */
[----:B0-----:R-:W-:Y:S01]  /*3b30*/  FMUL R5, R46, R56 ;  /* 0x000000382e057220 */ /* 0x001fe20000400000 */
[----:B------:R-:W-:-:S03]  /*3b40*/  ISETP.GT.AND P0, PT, R3, 0x8, P0 ;  /* 0x000000080300780c */ /* 0x000fc60000704270 */
[----:B------:R-:W-:Y:S01]  /*3b50*/  @P4 STG.E desc[UR36][R6.64+0xa4], R45 ;  /* 0x0000a42d06004986 */ /* 0x000fe2000c101924 */
[C---:B------:R-:W-:Y:S02]  /*3b60*/  ISETP.GT.AND P4, PT, R3.reuse, RZ, P2 ;  /* 0x000000ff0300720c */ /* 0x040fe40001784270 */
[----:B------:R-:W-:Y:S01]  /*3b70*/  ISETP.GT.AND P2, PT, R3, 0x8, P2 ;  /* 0x000000080300780c */ /* 0x000fe20001744270 */
[----:B------:R0:W-:Y:S01]  /*3b80*/  @P3 STG.E desc[UR36][R8.64+0xa0], R5 ;  /* 0x0000a00508003986 */ /* 0x0001e2000c101924 */
[----:B------:R-:W-:Y:S01]  /*3b90*/  ISETP.GT.AND P3, PT, R4, 0x39, PT ;  /* 0x000000390400780c */ /* 0x000fe20003f64270 */
[----:B-1----:R-:W-:Y:S02]  /*3ba0*/  FMUL R11, R48, R56 ;  /* 0x00000038300b7220 */ /* 0x002fe40000400000 */
[----:B------:R-:W-:Y:S01]  /*3bb0*/  @P1 STG.E desc[UR36][R8.64+0xa4], R47 ;  /* 0x0000a42f08001986 */ /* 0x000fe2000c101924 */
[----:B------:R-:W-:Y:S01]  /*3bc0*/  ISETP.GT.AND P1, PT, R4, 0x38, PT ;  /* 0x000000380400780c */ /* 0x000fe20003f24270 */
[----:B------:R-:W-:-:S02]  /*3bd0*/  @P5 IMAD.MOV.U32 R4, RZ, RZ, R6 ;  /* 0x000000ffff045224 */ /* 0x000fc400078e0006 */
[----:B0-----:R-:W-:-:S05]  /*3be0*/  @P5 IMAD.MOV.U32 R5, RZ, RZ, R7 ;  /* 0x000000ffff055224 */ /* 0x001fca00078e0007 */
[----:B------:R0:W-:Y:S01]  /*3bf0*/  @P5 STG.E desc[UR36][R4.64+0xc0], R11 ;  /* 0x0000c00b04005986 */ /* 0x0001e2000c101924 */
[C---:B------:R-:W-:Y:S02]  /*3c00*/  ISETP.GT.AND P5, PT, R3.reuse, RZ, P3 ;  /* 0x000000ff0300720c */ /* 0x040fe40001fa4270 */
[----:B------:R-:W-:Y:S01]  /*3c10*/  ISETP.GT.AND P3, PT, R3, 0x8, P3 ;  /* 0x000000080300780c */ /* 0x000fe20001f64270 */
[----:B0-----:R-:W-:Y:S02]  /*3c20*/  @P4 IMAD.MOV.U32 R4, RZ, RZ, R6 ;  /* 0x000000ffff044224 */ /* 0x001fe400078e0006 */
[----:B------:R-:W-:Y:S01]  /*3c30*/  FMUL R11, R52, R56 ;  /* 0x00000038340b7220 */ /* 0x000fe20000400000 */
[----:B------:R-:W-:-:S05]  /*3c40*/  @P4 IMAD.MOV.U32 R5, RZ, RZ, R7 ;  /* 0x000000ffff054224 */ /* 0x000fca00078e0007 */
[----:B------:R0:W-:Y:S01]  /*3c50*/  @P4 STG.E desc[UR36][R4.64+0xc4], R49 ;  /* 0x0000c43104004986 */ /* 0x0001e2000c101924 */
[C---:B------:R-:W-:Y:S02]  /*3c60*/  ISETP.GT.AND P4, PT, R3.reuse, RZ, P1 ;  /* 0x000000ff0300720c */ /* 0x040fe40000f84270 */
[----:B------:R-:W-:Y:S01]  /*3c70*/  ISETP.GT.AND P1, PT, R3, 0x8, P1 ;  /* 0x000000080300780c */ /* 0x000fe20000f24270 */
[----:B------:R-:W-:Y:S01]  /*3c80*/  FMUL R3, R50, R56 ;  /* 0x0000003832037220 */ /* 0x000fe20000400000 */
[----:B0-----:R-:W-:Y:S02]  /*3c90*/  @P0 IMAD.MOV.U32 R4, RZ, RZ, R8 ;  /* 0x000000ffff040224 */ /* 0x001fe400078e0008 */
[----:B------:R-:W-:-:S05]  /*3ca0*/  @P0 IMAD.MOV.U32 R5, RZ, RZ, R9 ;  /* 0x000000ffff050224 */ /* 0x000fca00078e0009 */
[----:B------:R0:W-:Y:S02]  /*3cb0*/  @P0 STG.E desc[UR36][R4.64+0xc0], R3 ;  /* 0x0000c00304000986 */ /* 0x0001e4000c101924 */
[----:B0-----:R-:W-:Y:S02]  /*3cc0*/  @P2 IMAD.MOV.U32 R4, RZ, RZ, R8 ;  /* 0x000000ffff042224 */ /* 0x001fe400078e0008 */
[----:B------:R-:W-:-:S05]  /*3cd0*/  @P2 IMAD.MOV.U32 R5, RZ, RZ, R9 ;  /* 0x000000ffff052224 */ /* 0x000fca00078e0009 */
[----:B------:R0:W-:Y:S02]  /*3ce0*/  @P2 STG.E desc[UR36][R4.64+0xc4], R51 ;  /* 0x0000c43304002986 */ /* 0x0001e4000c101924 */
[----:B0-----:R-:W-:Y:S02]  /*3cf0*/  @P4 IMAD.MOV.U32 R4, RZ, RZ, R6 ;  /* 0x000000ffff044224 */ /* 0x001fe400078e0006 */
[----:B------:R-:W-:-:S05]  /*3d00*/  @P4 IMAD.MOV.U32 R5, RZ, RZ, R7 ;  /* 0x000000ffff054224 */ /* 0x000fca00078e0007 */
[----:B------:R0:W-:Y:S04]  /*3d10*/  @P4 STG.E desc[UR36][R4.64+0xe0], R11 ;  /* 0x0000e00b04004986 */ /* 0x0001e8000c101924 */
[----:B------:R1:W-:Y:S01]  /*3d20*/  @P5 STG.E desc[UR36][R6.64+0xe4], R53 ;  /* 0x0000e43506005986 */ /* 0x0003e2000c101924 */
[----:B0-----:R-:W-:Y:S02]  /*3d30*/  @P1 IMAD.MOV.U32 R4, RZ, RZ, R8 ;  /* 0x000000ffff041224 */ /* 0x001fe400078e0008 */
[----:B------:R-:W-:-:S05]  /*3d40*/  @P1 IMAD.MOV.U32 R5, RZ, RZ, R9 ;  /* 0x000000ffff051224 */ /* 0x000fca00078e0009 */
[----:B------:R1:W-:Y:S04]  /*3d50*/  @P1 STG.E desc[UR36][R4.64+0xe0], R13 ;  /* 0x0000e00d04001986 */ /* 0x0003e8000c101924 */
[----:B------:R1:W-:Y:S02]  /*3d60*/  @P3 STG.E desc[UR36][R8.64+0xe4], R55 ;  /* 0x0000e43708003986 */ /* 0x0003e4000c101924 */
.L_x_97:
[----:B------:R-:W-:Y:S05]  /*3d70*/  BSYNC B0 ;  /* 0x0000000000007941 */ /* 0x000fea0003800000 */
.L_x_35:
[----:B------:R-:W-:Y:S01]  /*3d80*/  ULDC UR4, c[0x0][0xc] ;  /* 0x0000030000047ab9 */ /* 0x000fe20000000800 */
[----:B------:R-:W-:Y:S01]  /*3d90*/  ULDC UR5, c[0x0][0x10] ;  /* 0x0000040000057ab9 */ /* 0x000fe20000000800 */
[----:B------:R-:W2:Y:S01]  /*3da0*/  LDC R3, c[0x0][0x14] ;  /* 0x00000500ff037b82 */ /* 0x000ea20000000800 */
[----:B------:R-:W-:Y:S01]  /*3db0*/  UIMAD.WIDE.U32 UR4, UR4, UR5, URZ ;  /* 0x00000005040472a5 */ /* 0x000fe2000f8e003f */
[----:B------:R-:W-:Y:S02]  /*3dc0*/  IMAD.MOV.U32 R61, RZ, RZ, -0x1 ;  /* 0xffffffffff3d7424 */ /* 0x000fe400078e00ff */
[----:B------:R-:W-:-:S03]  /*3dd0*/  IMAD.MOV.U32 R59, RZ, RZ, -0x1 ;  /* 0xffffffffff3b7424 */ /* 0x000fc600078e00ff */
[----:B--2---:R-:W-:-:S04]  /*3de0*/  IMAD.WIDE.U32 R16, R3, UR4, R16 ;  /* 0x0000000403107c25 */ /* 0x004fc8000f8e0010 */
[----:B------:R-:W-:Y:S01]  /*3df0*/  IMAD R3, R3, UR5, RZ ;  /* 0x0000000503037c24 */ /* 0x000fe2000f8e02ff */
[----:B------:R-:W-:Y:S02]  /*3e00*/  ULDC.64 UR4, c[0x0][0x650] ;  /* 0x0001940000047ab9 */ /* 0x000fe40000000a00 */
[----:B------:R-:W-:Y:S01]  /*3e10*/  ISETP.GE.U32.AND P0, PT, R16, UR4, PT ;  /* 0x0000000410007c0c */ /* 0x000fe2000bf06070 */
[--C-:B------:R-:W-:Y:S01]  /*3e20*/  IMAD.IADD R17, R17, 0x1, R3.reuse ;  /* 0x0000000111117824 */ /* 0x100fe200078e0203 */
[----:B------:R-:W-:-:S04]  /*3e30*/  PRMT R3, RZ, 0x7610, R3 ;  /* 0x00007610ff037816 */ /* 0x000fc80000000003 */
[----:B------:R-:W-:-:S13]  /*3e40*/  ISETP.GE.U32.AND.EX P0, PT, R17, UR5, PT, P0 ;  /* 0x0000000511007c0c */ /* 0x000fda000bf06100 */
[----:B------:R-:W-:Y:S05]  /*3e50*/  @P0 BRA `(.L_x_98) ;  /* 0x0000000400640947 */ /* 0x000fea0003800000 */
[----:B0--3--:R-:W0:Y:S01]  /*3e60*/  S2R R12, SR_CTAID.X ;  /* 0x00000000000c7919 */ /* 0x009e220000002500 */
[----:B-1----:R-:W1:Y:S01]  /*3e70*/  LDC.64 R10, c[0x0][0x628] ;  /* 0x00018a00ff0a7b82 */ /* 0x002e620000000a00 */
[----:B------:R-:W-:Y:S01]  /*3e80*/  ULDC UR4, c[0x0][0x150] ;  /* 0x0000540000047ab9 */ /* 0x000fe20000000800 */
[----:B----4-:R-:W-:Y:S01]  /*3e90*/  IMAD.MOV.U32 R8, RZ, RZ, R16 ;  /* 0x000000ffff087224 */ /* 0x010fe200078e0010 */
[----:B------:R-:W2:Y:S01]  /*3ea0*/  S2R R24, SR_CTAID.Y ;  /* 0x0000000000187919 */ /* 0x000ea20000002600 */
[----:B------:R-:W-:-:S04]  /*3eb0*/  IMAD.MOV.U32 R9, RZ, RZ, R17 ;  /* 0x000000ffff097224 */ /* 0x000fc800078e0011 */
[----:B------:R-:W3:Y:S08]  /*3ec0*/  LDC R21, c[0x0][0x144] ;  /* 0x00005100ff157b82 */ /* 0x000ef00000000800 */
[----:B------:R-:W4:Y:S08]  /*3ed0*/  LDC R0, c[0x0][0x630] ;  /* 0x00018c00ff007b82 */ /* 0x000f300000000800 */
[----:B------:R-:W2:Y:S01]  /*3ee0*/  LDC.64 R14, c[0x0][0x620] ;  /* 0x00018800ff0e7b82 */ /* 0x000ea20000000a00 */
[----:B-1----:R-:W-:-:S04]  /*3ef0*/  ISETP.NE.U32.AND P0, PT, R10, RZ, PT ;  /* 0x000000ff0a00720c */ /* 0x002fc80003f05070 */
[----:B------:R-:W-:Y:S02]  /*3f00*/  ISETP.NE.AND.EX P0, PT, R11, RZ, PT, P0 ;  /* 0x000000ff0b00720c */ /* 0x000fe40003f05300 */
[----:B0-----:R-:W-:-:S05]  /*3f10*/  I2FP.F32.U32 R3, R12 ;  /* 0x0000000c00037245 */ /* 0x001fca0000201000 */
[----:B------:R-:W-:-:S04]  /*3f20*/  FMUL R3, R3, UR4 ;  /* 0x0000000403037c20 */ /* 0x000fc80008400000 */
[----:B------:R0:W1:Y:S02]  /*3f30*/  F2I.U32.TRUNC.NTZ R20, R3 ;  /* 0x0000000300147305 */ /* 0x000064000020f000 */
[----:B---34-:R-:W-:Y:S05]  /*3f40*/  @!P0 BRA `(.L_x_99) ;  /* 0x0000000000288947 */ /* 0x018fea0003800000 */
[----:B0-----:R-:W0:Y:S02]  /*3f50*/  LDC R3, c[0x0][0x634] ;  /* 0x00018d00ff037b82 */ /* 0x001e240000000800 */
        /* <DEDUP_REMOVED lines=9> */
.L_x_99:
[----:B------:R-:W3:Y:S01]  /*3ff0*/  LDC.64 R28, c[0x0][0x640] ;  /* 0x00019000ff1c7b82 */ /* 0x000ee20000000a00 */
[-CC-:B------:R-:W-:Y:S01]  /*4000*/  SHF.R.U64 R59, R8, R0.reuse, R9.reuse ;  /* 0x00000000083b7219 */ /* 0x180fe20000001209 */
[----:B-1----:R-:W-:Y:S01]  /*4010*/  IMAD.MOV R20, RZ, RZ, -R20 ;  /* 0x000000ffff147224 */ /* 0x002fe200078e0a14 */
[----:B------:R-:W-:Y:S01]  /*4020*/  SHF.R.U32.HI R0, RZ, R0, R9 ;  /* 0x00000000ff007219 */ /* 0x000fe20000011609 */
[----:B------:R-:W-:Y:S01]  /*4030*/  ULDC UR4, c[0x0][0x154] ;  /* 0x0000550000047ab9 */ /* 0x000fe20000000800 */
[----:B0-----:R-:W-:Y:S01]  /*4040*/  IADD3 R3, P0, RZ, -R59, RZ ;  /* 0x8000003bff037210 */ /* 0x001fe20007f1e0ff */
[----:B------:R-:W-:Y:S02]  /*4050*/  IMAD R21, R21, R20, R12 ;  /* 0x0000001415157224 */ /* 0x000fe400078e020c */
[----:B------:R-:W0:Y:S01]  /*4060*/  LDC R6, c[0x0][0x618] ;  /* 0x00018600ff067b82 */ /* 0x000e220000000800 */
[----:B------:R-:W-:Y:S02]  /*4070*/  IMAD.MOV.U32 R7, RZ, RZ, 0x1 ;  /* 0x00000001ff077424 */ /* 0x000fe400078e00ff */
[----:B------:R-:W-:-:S04]  /*4080*/  IMAD.X R5, RZ, RZ, ~R0, P0 ;  /* 0x000000ffff057224 */ /* 0x000fc800000e0e00 */
[-C--:B--2---:R-:W-:Y:S01]  /*4090*/  IMAD R0, R5, R14.reuse, RZ ;  /* 0x0000000e05007224 */ /* 0x084fe200078e02ff */
[----:B------:R-:W1:Y:S01]  /*40a0*/  LDC R8, c[0x0][0x608] ;  /* 0x00018200ff087b82 */ /* 0x000e620000000800 */
[----:B------:R-:W-:-:S04]  /*40b0*/  IMAD.WIDE.U32 R4, R3, R14, R16 ;  /* 0x0000000e03047225 */ /* 0x000fc800078e0010 */
[----:B------:R-:W-:Y:S01]  /*40c0*/  IMAD R3, R3, R15, R0 ;  /* 0x0000000f03037224 */ /* 0x000fe200078e0200 */
[----:B------:R-:W-:Y:S02]  /*40d0*/  I2FP.F32.U32 R0, R24 ;  /* 0x0000001800007245 */ /* 0x000fe40000201000 */
[----:B------:R-:W2:Y:S01]  /*40e0*/  LDC R26, c[0x0][0x658] ;  /* 0x00019600ff1a7b82 */ /* 0x000ea20000000800 */
[----:B------:R-:W-:Y:S01]  /*40f0*/  IMAD.IADD R3, R5, 0x1, R3 ;  /* 0x0000000105037824 */ /* 0x000fe200078e0203 */
[----:B---3--:R-:W-:Y:S01]  /*4100*/  ISETP.NE.U32.AND P0, PT, R28, RZ, PT ;  /* 0x000000ff1c00720c */ /* 0x008fe20003f05070 */
[----:B------:R-:W-:Y:S01]  /*4110*/  FMUL R0, R0, UR4 ;  /* 0x0000000400007c20 */ /* 0x000fe20008400000 */
[----:B------:R-:W-:Y:S02]  /*4120*/  IMAD.MOV.U32 R5, RZ, RZ, -0x1 ;  /* 0xffffffffff057424 */ /* 0x000fe400078e00ff */
[----:B------:R-:W-:Y:S01]  /*4130*/  ISETP.NE.AND.EX P0, PT, R29, RZ, PT, P0 ;  /* 0x000000ff1d00720c */ /* 0x000fe20003f05300 */
[----:B------:R3:W4:Y:S01]  /*4140*/  F2I.U32.TRUNC.NTZ R13, R0 ;  /* 0x00000000000d7305 */ /* 0x000722000020f000 */
[----:B------:R-:W3:Y:S01]  /*4150*/  LDC R15, c[0x0][0x148] ;  /* 0x00005200ff0f7b82 */ /* 0x000ee20000000800 */
[----:B0-----:R-:W-:-:S02]  /*4160*/  SHF.R.U64 R12, R4, R6, R3 ;  /* 0x00000006040c7219 */ /* 0x001fc40000001203 */
[----:B------:R-:W-:-:S05]  /*4170*/  SHF.R.U32.HI R3, RZ, R6, R3 ;  /* 0x00000006ff037219 */ /* 0x000fca0000011603 */
[----:B------:R-:W0:Y:S01]  /*4180*/  LDC R20, c[0x0][0x600] ;  /* 0x00018000ff147b82 */ /* 0x000e220000000800 */
[-CC-:B-1----:R-:W-:Y:S02]  /*4190*/  SHF.R.U64 R10, R12, R8.reuse, R3.reuse ;  /* 0x000000080c0a7219 */ /* 0x182fe40000001203 */
[----:B------:R-:W-:-:S05]  /*41a0*/  SHF.R.U32.HI R3, RZ, R8, R3 ;  /* 0x00000008ff037219 */ /* 0x000fca0000011603 */
[----:B------:R-:W1:Y:S01]  /*41b0*/  LDC R27, c[0x0][0x648] ;  /* 0x00019200ff1b7b82 */ /* 0x000e620000000800 */
[-C--:B--2---:R-:W-:Y:S02]  /*41c0*/  SHF.L.U32 R4, R5, R26.reuse, RZ ;  /* 0x0000001a05047219 */ /* 0x084fe400000006ff */
[-CC-:B------:R-:W-:Y:S02]  /*41d0*/  SHF.R.U64 R14, R10, R26.reuse, R3.reuse ;  /* 0x0000001a0a0e7219 */ /* 0x180fe40000001203 */
[----:B------:R-:W-:Y:S02]  /*41e0*/  SHF.R.U32.HI R5, RZ, R26, R3 ;  /* 0x0000001aff057219 */ /* 0x000fe40000011603 */
[----:B------:R-:W-:Y:S01]  /*41f0*/  LOP3.LUT R25, RZ, R4, RZ, 0x33, !PT ;  /* 0x00000004ff197212 */ /* 0x000fe200078e33ff */
[----:B------:R-:W2:Y:S01]  /*4200*/  LDC R30, c[0x0][0x638] ;  /* 0x00018e00ff1e7b82 */ /* 0x000ea20000000800 */
[----:B------:R-:W-:Y:S01]  /*4210*/  SHF.L.U32 R26, R7, R26, RZ ;  /* 0x0000001a071a7219 */ /* 0x000fe200000006ff */
[----:B------:R-:W-:-:S06]  /*4220*/  IMAD.MOV.U32 R4, RZ, RZ, R14 ;  /* 0x000000ffff047224 */ /* 0x000fcc00078e000e */
[----:B------:R-:W0:Y:S01]  /*4230*/  LDC R31, c[0x0][0x610] ;  /* 0x00018400ff1f7b82 */ /* 0x000e220000000800 */
[----:B----4-:R-:W-:Y:S05]  /*4240*/  @!P0 BRA `(.L_x_100) ;  /* 0x0000000000288947 */ /* 0x010fea0003800000 */
        /* <DEDUP_REMOVED lines=10> */
.L_x_100:
[----:B------:R-:W-:Y:S01]  /*42f0*/  ISETP.NE.AND P0, PT, R2, 0x1, PT ;  /* 0x000000010200780c */ /* 0x000fe20003f05270 */
[----:B0-----:R-:W-:Y:S01]  /*4300*/  VIADD R7, R20, 0xffffffff ;  /* 0xffffffff14077836 */ /* 0x001fe20000000000 */
[----:B-1-3--:R-:W-:Y:S01]  /*4310*/  SHF.R.U64 R0, R4, R27, R5 ;  /* 0x0000001b04007219 */ /* 0x00afe20000001205 */
[----:B------:R-:W-:Y:S01]  /*4320*/  IMAD.MOV R13, RZ, RZ, -R13 ;  /* 0x000000ffff0d7224 */ /* 0x000fe200078e0a0d */
[----:B------:R-:W-:Y:S01]  /*4330*/  LOP3.LUT R5, R10, R25, RZ, 0xc0, !PT ;  /* 0x000000190a057212 */ /* 0x000fe200078ec0ff */
[----:B------:R-:W-:Y:S01]  /*4340*/  IMAD.MOV.U32 R4, RZ, RZ, 0x1 ;  /* 0x00000001ff047424 */ /* 0x000fe200078e00ff */
[----:B------:R-:W-:Y:S01]  /*4350*/  LOP3.LUT R12, R12, R7, RZ, 0xc0, !PT ;  /* 0x000000070c0c7212 */ /* 0x000fe200078ec0ff */
[----:B------:R-:W-:Y:S02]  /*4360*/  IMAD.MOV R3, RZ, RZ, -R0 ;  /* 0x000000ffff037224 */ /* 0x000fe400078e0a00 */
[----:B------:R-:W-:Y:S02]  /*4370*/  IMAD R0, R26, R0, R5 ;  /* 0x000000001a007224 */ /* 0x000fe400078e0205 */
[----:B--2---:R-:W-:-:S02]  /*4380*/  IMAD R3, R3, R30, R14 ;  /* 0x0000001e03037224 */ /* 0x004fc400078e020e */
[----:B------:R-:W-:Y:S02]  /*4390*/  @P0 IMAD R21, R15, R13, R24 ;  /* 0x0000000d0f150224 */ /* 0x000fe400078e0218 */
[----:B------:R-:W-:Y:S01]  /*43a0*/  IMAD R5, R3, R20, R12 ;  /* 0x0000001403057224 */ /* 0x000fe200078e020c */
[----:B------:R-:W-:Y:S01]  /*43b0*/  PRMT R3, R4, 0x7610, R3 ;  /* 0x0000761004037816 */ /* 0x000fe20000000003 */
[----:B------:R-:W-:-:S05]  /*43c0*/  IMAD R0, R0, R31, R21 ;  /* 0x0000001f00007224 */ /* 0x000fca00078e0215 */
[----:B------:R-:W-:Y:S02]  /*43d0*/  SEL R61, R5, R0, !P0 ;  /* 0x00000000053d7207 */ /* 0x000fe40004000000 */
[----:B------:R-:W-:-:S07]  /*43e0*/  SEL R0, R0, R5, !P0 ;  /* 0x0000000500007207 */ /* 0x000fce0004000000 */
.L_x_98:
[----:B------:R-:W-:Y:S01]  /*43f0*/  LOP3.LUT P0, RZ, R3, 0xff, RZ, 0xc0, !PT ;  /* 0x000000ff03ff7812 */ /* 0x000fe2000780c0ff */
[----:B------:R-:W-:-:S12]  /*4400*/  IMAD.MOV.U32 R60, RZ, RZ, R0 ;  /* 0x000000ffff3c7224 */ /* 0x000fd800078e0000 */
[----:B------:R-:W-:Y:S05]  /*4410*/  @P0 BRA `(.L_x_101) ;  /* 0xffffffcc00b00947 */ /* 0x000fea000383ffff */
[----:B------:R-:W-:Y:S05]  /*4420*/  EXIT ;  /* 0x000000000000794d */ /* 0x000fea0003800000 */
.L_x_8:
        /* <DEDUP_REMOVED lines=26> */
.L_x_103:
[----:B------:R-:W0:Y:S01]  /*45d0*/  LDC.64 R28, c[0x0][0x640] ;  /* 0x00019000ff1c7b82 */ /* 0x000e220000000a00 */
[-CC-:B------:R-:W-:Y:S01]  /*45e0*/  SHF.R.U64 R22, R12, R6.reuse, R13.reuse ;  /* 0x000000060c167219 */ /* 0x180fe2000000120d */
[----:B------:R-:W-:Y:S01]  /*45f0*/  IMAD.MOV.U32 R30, RZ, RZ, 0x1 ;  /* 0x00000001ff1e7424 */ /* 0x000fe200078e00ff */
[----:B------:R-:W-:Y:S02]  /*4600*/  SHF.R.U32.HI R6, RZ, R6, R13 ;  /* 0x00000006ff067219 */ /* 0x000fe4000001160d */
        /* <DEDUP_REMOVED lines=8> */
[----:B------:R-:W-:Y:S01]  /*4690*/  IMAD.IADD R9, R9, 0x1, R11 ;  /* 0x0000000109097824 */ /* 0x000fe200078e020b */
[----:B0-----:R-:W-:-:S04]  /*46a0*/  ISETP.NE.U32.AND P0, PT, R28, RZ, PT ;  /* 0x000000ff1c00720c */ /* 0x001fc80003f05070 */
[----:B------:R-:W-:Y:S02]  /*46b0*/  ISETP.NE.AND.EX P0, PT, R29, RZ, PT, P0 ;  /* 0x000000ff1d00720c */ /* 0x000fe40003f05300 */
[----:B------:R-:W0:Y:S01]  /*46c0*/  LDC R20, c[0x0][0x600] ;  /* 0x00018000ff147b82 */ /* 0x000e220000000800 */
[-CC-:B-1----:R-:W-:Y:S01]  /*46d0*/  SHF.R.U64 R14, R8, R10.reuse, R9.reuse ;  /* 0x0000000a080e7219 */ /* 0x182fe20000001209 */
[----:B------:R-:W-:Y:S01]  /*46e0*/  IMAD.MOV.U32 R8, RZ, RZ, -0x1 ;  /* 0xffffffffff087424 */ /* 0x000fe200078e00ff */
[----:B------:R-:W-:-:S05]  /*46f0*/  SHF.R.U32.HI R9, RZ, R10, R9 ;  /* 0x0000000aff097219 */ /* 0x000fca0000011609 */
[----:B------:R-:W1:Y:S01]  /*4700*/  LDC R24, c[0x0][0x648] ;  /* 0x00019200ff187b82 */ /* 0x000e620000000800 */
[-CC-:B--2---:R-:W-:Y:S02]  /*4710*/  SHF.R.U64 R23, R14, R12.reuse, R9.reuse ;  /* 0x0000000c0e177219 */ /* 0x184fe40000001209 */
[----:B------:R-:W-:-:S05]  /*4720*/  SHF.R.U32.HI R6, RZ, R12, R9 ;  /* 0x0000000cff067219 */ /* 0x000fca0000011609 */
[----:B------:R-:W2:Y:S01]  /*4730*/  LDC R26, c[0x0][0x638] ;  /* 0x00018e00ff1a7b82 */ /* 0x000ea20000000800 */
[-C--:B---3--:R-:W-:Y:S02]  /*4740*/  SHF.L.U32 R8, R8, R27.reuse, RZ ;  /* 0x0000001b08087219 */ /* 0x088fe400000006ff */
[-CC-:B------:R-:W-:Y:S02]  /*4750*/  SHF.R.U64 R25, R23, R27.reuse, R6.reuse ;  /* 0x0000001b17197219 */ /* 0x180fe40000001206 */
[----:B------:R-:W-:Y:S02]  /*4760*/  LOP3.LUT R32, RZ, R8, RZ, 0x33, !PT ;  /* 0x00000008ff207212 */ /* 0x000fe400078e33ff */
[----:B------:R-:W-:Y:S01]  /*4770*/  SHF.R.U32.HI R9, RZ, R27, R6 ;  /* 0x0000001bff097219 */ /* 0x000fe20000011606 */
[----:B------:R-:W3:Y:S01]  /*4780*/  LDC R31, c[0x0][0x610] ;  /* 0x00018400ff1f7b82 */ /* 0x000ee20000000800 */
[----:B------:R-:W-:Y:S01]  /*4790*/  IMAD.MOV.U32 R8, RZ, RZ, R25 ;  /* 0x000000ffff087224 */ /* 0x000fe200078e0019 */
[----:B------:R-:W-:Y:S06]  /*47a0*/  @!P0 BRA `(.L_x_104) ;  /* 0x0000000000288947 */ /* 0x000fec0003800000 */
        /* <DEDUP_REMOVED lines=10> */
.L_x_104:
[----:B------:R-:W-:Y:S01]  /*4850*/  ISETP.NE.AND P0, PT, R2, 0x1, PT ;  /* 0x000000010200780c */ /* 0x000fe20003f05270 */
[----:B------:R-:W-:Y:S01]  /*4860*/  IMAD.MOV.U32 R13, RZ, RZ, R22 ;  /* 0x000000ffff0d7224 */ /* 0x000fe200078e0016 */
[----:B-1----:R-:W-:Y:S01]  /*4870*/  SHF.R.U64 R6, R8, R24, R9 ;  /* 0x0000001808067219 */ /* 0x002fe20000001209 */
[----:B0-----:R-:W-:Y:S01]  /*4880*/  VIADD R9, R20, 0xffffffff ;  /* 0xffffffff14097836 */ /* 0x001fe20000000000 */
[----:B------:R-:W-:Y:S02]  /*4890*/  SHF.L.U32 R30, R30, R27, RZ ;  /* 0x0000001b1e1e7219 */ /* 0x000fe400000006ff */
[----:B------:R-:W-:Y:S01]  /*48a0*/  LOP3.LUT R5, R23, R32, RZ, 0xc0, !PT ;  /* 0x0000002017057212 */ /* 0x000fe200078ec0ff */
[----:B------:R-:W-:-:S04]  /*48b0*/  IMAD.MOV R8, RZ, RZ, -R6 ;  /* 0x000000ffff087224 */ /* 0x000fc800078e0a06 */
[----:B------:R-:W-:Y:S01]  /*48c0*/  IMAD R6, R30, R6, R5 ;  /* 0x000000061e067224 */ /* 0x000fe200078e0205 */
[----:B------:R-:W-:Y:S01]  /*48d0*/  LOP3.LUT R5, R14, R9, RZ, 0xc0, !PT ;  /* 0x000000090e057212 */ /* 0x000fe200078ec0ff */
[----:B------:R-:W-:Y:S02]  /*48e0*/  @P0 IMAD R3, R7, R21, R4 ;  /* 0x0000001507030224 */ /* 0x000fe400078e0204 */
[----:B--2---:R-:W-:Y:S02]  /*48f0*/  IMAD R4, R8, R26, R25 ;  /* 0x0000001a08047224 */ /* 0x004fe400078e0219 */
[----:B---3--:R-:W-:Y:S02]  /*4900*/  IMAD R3, R6, R31, R3 ;  /* 0x0000001f06037224 */ /* 0x008fe400078e0203 */
[----:B------:R-:W-:Y:S02]  /*4910*/  IMAD R4, R4, R20, R5 ;  /* 0x0000001404047224 */ /* 0x000fe400078e0205 */
[----:B------:R-:W-:-:S03]  /*4920*/  IMAD.MOV.U32 R6, RZ, RZ, 0x1 ;  /* 0x00000001ff067424 */ /* 0x000fc600078e00ff */
[----:B------:R-:W-:Y:S02]  /*4930*/  SEL R20, R4, R3, !P0 ;  /* 0x0000000304147207 */ /* 0x000fe40004000000 */
[----:B------:R-:W-:-:S07]  /*4940*/  SEL R11, R3, R4, !P0 ;  /* 0x00000004030b7207 */ /* 0x000fce0004000000 */
.L_x_102:
[----:B------:R-:W-:-:S08]  /*4950*/  NOP ;  /* 0x0000000000007918 */ /* 0x000fd00000000000 */
[----:B------:R-:W0:-:S00]  /*4960*/  USETMAXREG.DEALLOC.CTAPOOL 0x28 ;  /* 0x00000028000079c8 */ /* 0x000e0000080e0500 */
[----:B0-----:R-:W-:-:S13]  /*4970*/  ISETP.NE.AND P0, PT, R0, RZ, PT ;  /* 0x000000ff0000720c */ /* 0x001fda0003f05270 */
[----:B------:R-:W-:Y:S05]  /*4980*/  @P0 EXIT ;  /* 0x000000000000094d */ /* 0x000fea0003800000 */
[----:B------:R-:W-:Y:S01]  /*4990*/  LOP3.LUT P0, RZ, R6, 0xff, RZ, 0xc0, !PT ;  /* 0x000000ff06ff7812 */ /* 0x000fe2000780c0ff */
[----:B------:R-:W-:Y:S02]  /*49a0*/  IMAD.MOV.U32 R0, RZ, RZ, 0x1 ;  /* 0x00000001ff007424 */ /* 0x000fe400078e00ff */
[----:B------:R-:W-:-:S10]  /*49b0*/  IMAD.MOV.U32 R12, RZ, RZ, RZ ;  /* 0x000000ffff0c7224 */ /* 0x000fd400078e00ff */
[----:B------:R-:W-:Y:S05]  /*49c0*/  @!P0 BRA `(.L_x_105) ;  /* 0x0000000c00908947 */ /* 0x000fea0003800000 */
[----:B------:R-:W0:Y:S01]  /*49d0*/  LDC R0, c[0x0][0x28c] ;  /* 0x0000a300ff007b82 */ /* 0x000e220000000800 */
[----:B------:R-:W-:Y:S01]  /*49e0*/  ULDC UR5, c[0x0][0x658] ;  /* 0x0001960000057ab9 */ /* 0x000fe20000000800 */
[----:B------:R-:W-:Y:S01]  /*49f0*/  UMOV UR11, 0xffffffff ;  /* 0xffffffff000b7882 */ /* 0x000fe20000000000 */
[----:B------:R-:W-:Y:S01]  /*4a00*/  UMOV UR17, 0x1 ;  /* 0x0000000100117882 */ /* 0x000fe20000000000 */
[----:B------:R-:W-:Y:S01]  /*4a10*/  USHF.L.U32 UR11, UR11, UR5, URZ ;  /* 0x000000050b0b7299 */ /* 0x000fe2000800063f */
[----:B------:R-:W-:Y:S01]  /*4a20*/  BSSY B0, `(.L_x_105) ;  /* 0x00000de000007945 */ /* 0x000fe20003800000 */
[----:B------:R-:W-:Y:S01]  /*4a30*/  ULDC UR9, c[0x0][0xc] ;  /* 0x0000030000097ab9 */ /* 0x000fe20000000800 */
[----:B------:R-:W-:Y:S01]  /*4a40*/  ULDC UR16, c[0x0][0x10] ;  /* 0x0000040000107ab9 */ /* 0x000fe20000000800 */
[----:B------:R-:W1:Y:S01]  /*4a50*/  S2UR UR8, SR_CgaCtaId ;  /* 0x00000000000879c3 */ /* 0x000e620000008800 */
[----:B------:R-:W-:Y:S01]  /*4a60*/  ULOP3.LUT UR13, URZ, UR11, URZ, 0x33, !UPT ;  /* 0x0000000b3f0d7292 */ /* 0x000fe2000f8e333f */
[----:B------:R-:W-:Y:S01]  /*4a70*/  IMAD.MOV.U32 R10, RZ, RZ, 0x1 ;  /* 0x00000001ff0a7424 */ /* 0x000fe200078e00ff */
[----:B------:R-:W-:Y:S01]  /*4a80*/  LOP3.LUT R9, R19, 0x2, RZ, 0xfc, !PT ;  /* 0x0000000213097812 */ /* 0x000fe200078efcff */
[----:B------:R-:W-:Y:S01]  /*4a90*/  IMAD.MOV.U32 R12, RZ, RZ, RZ ;  /* 0x000000ffff0c7224 */ /* 0x000fe200078e00ff */
[----:B------:R-:W-:Y:S01]  /*4aa0*/  ULDC UR4, c[0x0][0x600] ;  /* 0x0001800000047ab9 */ /* 0x000fe20000000800 */
[----:B------:R-:W-:Y:S01]  /*4ab0*/  UMOV UR19, 0x11 ;  /* 0x0000001100137882 */ /* 0x000fe20000000000 */
[----:B------:R-:W-:-:S02]  /*4ac0*/  UIADD3 UR4, UR4, -0x1, URZ ;  /* 0xffffffff04047890 */ /* 0x000fc4000fffe03f */
[----:B------:R-:W-:Y:S01]  /*4ad0*/  USHF.L.U32 UR5, UR17, UR5, URZ ;  /* 0x0000000511057299 */ /* 0x000fe2000800063f */
[----:B------:R-:W-:Y:S01]  /*4ae0*/  ULDC.64 UR28, c[0x0][0x198] ;  /* 0x00006600001c7ab9 */ /* 0x000fe20000000a00 */
[----:B0-----:R-:W-:-:S05]  /*4af0*/  VIADD R0, R0, 0x1f ;  /* 0x0000001f00007836 */ /* 0x001fca0000000000 */
[----:B------:R-:W-:Y:S01]  /*4b00*/  SHF.R.S32.HI R3, RZ, 0x1f, R0 ;  /* 0x0000001fff037819 */ /* 0x000fe20000011400 */
[----:B-1----:R-:W-:-:S03]  /*4b10*/  USHF.R.U32.HI UR27, URZ, 0x2, UR8 ;  /* 0x000000023f1b7899 */ /* 0x002fc60008011608 */
[----:B------:R-:W-:Y:S01]  /*4b20*/  LEA.HI R3, R3, R0, RZ, 0x5 ;  /* 0x0000000003037211 */ /* 0x000fe200078f28ff */
[----:B------:R-:W-:Y:S01]  /*4b30*/  ULOP3.LUT UR10, UR8, 0x3, URZ, 0xc0, !UPT ;  /* 0x00000003080a7892 */ /* 0x000fe2000f8ec03f */
[----:B------:R-:W-:Y:S01]  /*4b40*/  IMAD.MOV.U32 R0, RZ, RZ, 0x1 ;  /* 0x00000001ff007424 */ /* 0x000fe200078e00ff */
[----:B------:R-:W-:Y:S01]  /*4b50*/  USHF.L.U32 UR6, UR8, 0x4, URZ ;  /* 0x0000000408067899 */ /* 0x000fe2000800063f */
[----:B------:R-:W-:Y:S01]  /*4b60*/  SHF.R.S32.HI R3, RZ, 0x5, R3 ;  /* 0x00000005ff037819 */ /* 0x000fe20000011403 */
[----:B------:R-:W-:Y:S02]  /*4b70*/  USHF.L.U32 UR7, UR8, 0x9, URZ ;  /* 0x0000000908077899 */ /* 0x000fe4000800063f */
[----:B------:R-:W-:Y:S02]  /*4b80*/  ULOP3.LUT UR8, UR8, 0xfffffffc, URZ, 0xc0, !UPT ;  /* 0xfffffffc08087892 */ /* 0x000fe4000f8ec03f */
[----:B------:R-:W-:Y:S01]  /*4b90*/  UISETP.GT.U32.AND UP0, UPT, UR10, 0xffff, UPT ;  /* 0x0000ffff0a00788c */ /* 0x000fe2000bf04070 */
[----:B------:R-:W-:Y:S01]  /*4ba0*/  VIADD R8, R3, 0x1 ;  /* 0x0000000103087836 */ /* 0x000fe20000000000 */
[----:B------:R-:W-:-:S02]  /*4bb0*/  ULOP3.LUT UR12, UR8, 0x1, URZ, 0xfc, !UPT ;  /* 0x00000001080c7892 */ /* 0x000fc4000f8efc3f */
[----:B------:R-:W-:Y:S02]  /*4bc0*/  ULOP3.LUT UR14, UR8, 0x2, URZ, 0xfc, !UPT ;  /* 0x00000002080e7892 */ /* 0x000fe4000f8efc3f */
[----:B------:R-:W-:Y:S02]  /*4bd0*/  USHF.L.U32 UR11, UR17, UR8, URZ ;  /* 0x00000008110b7299 */ /* 0x000fe4000800063f */
[----:B------:R-:W-:Y:S02]  /*4be0*/  ULOP3.LUT UR15, UR8, 0x3, URZ, 0xfc, !UPT ;  /* 0x00000003080f7892 */ /* 0x000fe4000f8efc3f */
[----:B------:R-:W-:Y:S02]  /*4bf0*/  UIMAD.WIDE.U32 UR8, UR9, UR16, URZ ;  /* 0x00000010090872a5 */ /* 0x000fe4000f8e003f */
[----:B------:R-:W-:Y:S02]  /*4c00*/  USHF.L.U32 UR12, UR17, UR12, URZ ;  /* 0x0000000c110c7299 */ /* 0x000fe4000800063f */
[----:B------:R-:W-:-:S02]  /*4c10*/  USHF.L.U32 UR14, UR17, UR14, URZ ;  /* 0x0000000e110e7299 */ /* 0x000fc4000800063f */
[----:B------:R-:W-:Y:S01]  /*4c20*/  USEL UR10, UR10, 0xffff, !UP0 ;  /* 0x0000ffff0a0a7887 */ /* 0x000fe2000c000000 */
[----:B------:R-:W-:Y:S01]  /*4c30*/  ULDC UR16, c[0x0][0x14] ;  /* 0x0000050000107ab9 */ /* 0x000fe20000000800 */
[----:B------:R-:W-:Y:S02]  /*4c40*/  USHF.L.U32 UR15, UR17, UR15, URZ ;  /* 0x0000000f110f7299 */ /* 0x000fe4000800063f */
[----:B------:R-:W-:Y:S02]  /*4c50*/  UIMAD.WIDE.U32 UR22, UR8, UR16, URZ ;  /* 0x00000010081672a5 */ /* 0x000fe4000f8e003f */
[----:B------:R-:W-:Y:S02]  /*4c60*/  UIMAD UR21, UR9, UR16, URZ ;  /* 0x00000010091572a4 */ /* 0x000fe4000f8e023f */
[----:B------:R-:W-:Y:S02]  /*4c70*/  ULOP3.LUT UR11, UR14, UR11, UR12, 0xfe, !UPT ;  /* 0x0000000b0e0b7292 */ /* 0x000fe4000f8efe0c */
[----:B------:R-:W-:-:S02]  /*4c80*/  ULOP3.LUT UR10, UR10, 0xffff, URZ, 0xc0, !UPT ;  /* 0x0000ffff0a0a7892 */ /* 0x000fc4000f8ec03f */
[----:B------:R-:W-:Y:S02]  /*4c90*/  ULOP3.LUT UR6, UR6, 0x30, URZ, 0xc0, !UPT ;  /* 0x0000003006067892 */ /* 0x000fe4000f8ec03f */
[----:B------:R-:W-:Y:S02]  /*4ca0*/  ULOP3.LUT UR7, UR7, 0x600, URZ, 0xc0, !UPT ;  /* 0x0000060007077892 */ /* 0x000fe4000f8ec03f */
[----:B------:R-:W-:Y:S02]  /*4cb0*/  UIADD3 UR21, UR23, UR21, URZ ;  /* 0x0000001517157290 */ /* 0x000fe4000fffe03f */
[----:B------:R-:W-:Y:S02]  /*4cc0*/  ULOP3.LUT UR18, UR11, UR15, URZ, 0xfc, !UPT ;  /* 0x0000000f0b127292 */ /* 0x000fe4000f8efc3f */
[----:B------:R-:W-:-:S12]  /*4cd0*/  USHF.L.U32 UR19, UR19, UR10, URZ ;  /* 0x0000000a13137299 */ /* 0x000fd8000800063f */
.L_x_116:
[----:B------:R-:W-:-:S03]  /*4ce0*/  UMOV UR8, 0xffffffff ;  /* 0xffffffff00087882 */ /* 0x000fc60000000000 */
[----:B------:R-:W-:Y:S05]  /*4cf0*/  BRA.DIV UR8, `(.L_x_106) ;  /* 0x0000001208607947 */ /* 0x000fea000b800000 */
[----:B------:R-:W-:-:S13]  /*4d00*/  ELECT P6, URZ, PT ;  /* 0x00000000003f782f */ /* 0x000fda00038c0000 */
.L_x_132:
[----:B------:R-:W0:Y:S01]  /*4d10*/  LDC R4, c[0x0][0x28c] ;  /* 0x0000a300ff047b82 */ /* 0x000e220000000800 */
[----:B------:R-:W-:Y:S01]  /*4d20*/  BSSY B1, `(.L_x_107) ;  /* 0x000003c000017945 */ /* 0x000fe20003800000 */
[----:B0-----:R-:W-:-:S13]  /*4d30*/  ISETP.LT.OR P6, PT, R4, 0x1, !P6 ;  /* 0x000000010400780c */ /* 0x001fda00077c1670 */
[----:B------:R-:W-:Y:S05]  /*4d40*/  @P6 BRA `(.L_x_108) ;  /* 0x0000000000e46947 */ /* 0x000fea0003800000 */
[----:B------:R-:W-:Y:S01]  /*4d50*/  LEA R11, R11, UR27, 0x1 ;  /* 0x0000001b0b0b7c11 */ /* 0x000fe2000f8e08ff */
[----:B------:R-:W-:Y:S01]  /*4d60*/  IMAD.MOV.U32 R21, RZ, RZ, RZ ;  /* 0x000000ffff157224 */ /* 0x000fe200078e00ff */
[----:B------:R-:W-:Y:S01]  /*4d70*/  LEA R20, R20, UR6, 0x6 ;  /* 0x0000000614147c11 */ /* 0x000fe2000f8e30ff */
[----:B------:R-:W-:Y:S02]  /*4d80*/  IMAD.MOV.U32 R4, RZ, RZ, R8 ;  /* 0x000000ffff047224 */ /* 0x000fe400078e0008 */
[----:B------:R-:W-:Y:S02]  /*4d90*/  IMAD.MOV.U32 R5, RZ, RZ, R0 ;  /* 0x000000ffff057224 */ /* 0x000fe400078e0000 */
[----:B------:R-:W-:Y:S02]  /*4da0*/  IMAD.MOV.U32 R6, RZ, RZ, R12 ;  /* 0x000000ffff067224 */ /* 0x000fe400078e000c */
[----:B------:R-:W-:-:S07]  /*4db0*/  IMAD.SHL.U32 R15, R11, 0x40, RZ ;  /* 0x000000400b0f7824 */ /* 0x000fce00078e00ff */
.L_x_111:
[----:B------:R-:W0:Y:S01]  /*4dc0*/  S2R R14, SR_CgaCtaId ;  /* 0x00000000000e7919 */ /* 0x000e220000008800 */
[----:B------:R-:W-:Y:S02]  /*4dd0*/  MOV R7, 0x400 ;  /* 0x0000040000077802 */ /* 0x000fe40000000f00 */
[----:B------:R-:W-:-:S13]  /*4de0*/  LOP3.LUT P1, RZ, R18, 0x7f, RZ, 0xc0, !PT ;  /* 0x0000007f12ff7812 */ /* 0x000fda000782c0ff */
[----:B------:R-:W1:Y:S01]  /*4df0*/  @!P1 LDC R11, c[0x0][0x500] ;  /* 0x00014000ff0b9b82 */ /* 0x000e620000000800 */
[----:B0-----:R-:W-:Y:S02]  /*4e00*/  LEA R22, R14, R7, 0x18 ;  /* 0x000000070e167211 */ /* 0x001fe400078ec0ff */
[----:B------:R-:W-:-:S03]  /*4e10*/  SHF.L.U32 R7, R5, 0x1f, RZ ;  /* 0x0000001f05077819 */ /* 0x000fc600000006ff */
[----:B------:R-:W-:-:S04]  /*4e20*/  IMAD R14, R6, 0x8, R22 ;  /* 0x00000008060e7824 */ /* 0x000fc800078e0216 */
[----:B------:R-:W0:Y:S02]  /*4e30*/  SYNCS.PHASECHK.TRANS64.TRYWAIT P0, [R14+URZ+0x48], R7 ;  /* 0x000048070e0075a7 */ /* 0x000e24000800017f */
[----:B01----:R-:W-:Y:S05]  /*4e40*/  @!P0 BRA `(.L_x_109) ;  /* 0x00000010002c8947 */ /* 0x003fea0003800000 */
.L_x_133:
[----:B0-----:R-:W-:Y:S01]  /*4e50*/  PRMT R7, R9, 0x9910, RZ ;  /* 0x0000991009077816 */ /* 0x001fe200000000ff */
[----:B------:R0:W-:Y:S03]  /*4e60*/  @!P1 SYNCS.ARRIVE.TRANS64 RZ, [R14+URZ], R11 ;  /* 0x0000000b0eff99a7 */ /* 0x0001e6000800003f */
[----:B------:R-:W-:-:S13]  /*4e70*/  ISETP.NE.AND P0, PT, R7, 0x2, PT ;  /* 0x000000020700780c */ /* 0x000fda0003f05270 */
[----:B0-----:R-:W-:Y:S05]  /*4e80*/  @P0 BRA `(.L_x_110) ;  /* 0x0000000000040947 */ /* 0x001fea0003800000 */
[----:B------:R-:W-:Y:S01]  /*4e90*/  BPT.TRAP 0x1 ;  /* 0x000000040000795c */ /* 0x000fe20000300000 */
.L_x_110:
[----:B------:R-:W-:Y:S01]  /*4ea0*/  LEA R7, R6, UR27, 0x1 ;  /* 0x0000001b06077c11 */ /* 0x000fe2000f8e08ff */
[----:B------:R-:W-:Y:S01]  /*4eb0*/  VIADD R4, R4, 0xffffffff ;  /* 0xffffffff04047836 */ /* 0x000fe20000000000 */
[----:B------:R-:W-:Y:S01]  /*4ec0*/  R2UR UR25, R15 ;  /* 0x000000000f1972ca */ /* 0x000fe200000e0000 */
[----:B------:R-:W-:Y:S01]  /*4ed0*/  UIADD3 UR14, UP0, UR28, 0xf0, URZ ;  /* 0x000000f01c0e7890 */ /* 0x000fe2000ff1e03f */
[----:B------:R-:W-:Y:S01]  /*4ee0*/  R2UR UR9, R14 ;  /* 0x000000000e0972ca */ /* 0x000fe200000e0000 */
[----:B------:R-:W-:Y:S01]  /*4ef0*/  IMAD.SHL.U32 R7, R7, 0x800, RZ ;  /* 0x0000080007077824 */ /* 0x000fe200078e00ff */
[----:B------:R-:W-:Y:S01]  /*4f00*/  R2UR UR10, R21 ;  /* 0x00000000150a72ca */ /* 0x000fe200000e0000 */
[----:B------:R-:W-:Y:S01]  /*4f10*/  UIADD3 UR32, UP1, UR28, 0x1f0, URZ ;  /* 0x000001f01c207890 */ /* 0x000fe2000ff3e03f */
[----:B------:R-:W-:Y:S01]  /*4f20*/  R2UR UR12, R13 ;  /* 0x000000000d0c72ca */ /* 0x000fe200000e0000 */
[--C-:B------:R-:W-:Y:S01]  /*4f30*/  IMAD R11, R7, 0x4, R22.reuse ;  /* 0x00000004070b7824 */ /* 0x100fe200078e0216 */
[----:B------:R-:W-:Y:S01]  /*4f40*/  LEA R7, R6, UR7, 0xb ;  /* 0x0000000706077c11 */ /* 0x000fe2000f8e58ff */
[----:B------:R-:W-:Y:S01]  /*4f50*/  UIADD3.X UR15, URZ, UR29, URZ, UP0, !UPT ;  /* 0x0000001d3f0f7290 */ /* 0x000fe200087fe43f */
[----:B------:R-:W-:Y:S01]  /*4f60*/  R2UR UR26, R20 ;  /* 0x00000000141a72ca */ /* 0x000fe200000e0000 */
[----:B------:R-:W-:Y:S01]  /*4f70*/  UPRMT UR20, URZ, 0x5410, UR19 ;  /* 0x000054103f147896 */ /* 0x000fe20008000013 */
[----:B------:R-:W-:Y:S01]  /*4f80*/  R2UR UR8, R11 ;  /* 0x000000000b0872ca */ /* 0x000fe200000e0000 */
[----:B------:R-:W-:Y:S01]  /*4f90*/  IMAD R7, R7, 0x4, R22 ;  /* 0x0000000407077824 */ /* 0x000fe200078e0216 */
[----:B------:R-:W-:Y:S01]  /*4fa0*/  ISETP.GT.AND P1, PT, R4, 0x1, PT ;  /* 0x000000010400780c */ /* 0x000fe20003f24270 */
[----:B------:R-:W-:Y:S01]  /*4fb0*/  VIADD R6, R6, 0x1 ;  /* 0x0000000106067836 */ /* 0x000fe20000000000 */
[----:B------:R-:W-:Y:S01]  /*4fc0*/  UPRMT UR30, URZ, 0x5410, UR18 ;  /* 0x000054103f1e7896 */ /* 0x000fe20008000012 */
[----:B------:R-:W-:Y:S01]  /*4fd0*/  VIADD R21, R21, 0x20 ;  /* 0x0000002015157836 */ /* 0x000fe20000000000 */
[----:B------:R-:W-:Y:S01]  /*4fe0*/  R2UR UR11, R7 ;  /* 0x00000000070b72ca */ /* 0x000fe200000e0000 */
[----:B------:R-:W-:Y:S01]  /*4ff0*/  UIADD3.X UR33, URZ, UR29, URZ, UP1, !UPT ;  /* 0x0000001d3f217290 */ /* 0x000fe20008ffe43f */
[----:B------:R-:W-:Y:S01]  /*5000*/  ISETP.NE.AND P0, PT, R6, 0x9, PT ;  /* 0x000000090600780c */ /* 0x000fe20003f05270 */
[----:B------:R-:W-:Y:S01]  /*5010*/  UMOV UR16, 0x0 ;  /* 0x0000000000107882 */ /* 0x000fe20000000000 */
[----:B------:R-:W-:-:S02]  /*5020*/  UMOV UR17, 0x10000000 ;  /* 0x1000000000117882 */ /* 0x000fc40000000000 */
[----:B------:R-:W-:Y:S01]  /*5030*/  SEL R14, RZ, 0x1, P0 ;  /* 0x00000001ff0e7807 */ /* 0x000fe20000000000 */
[----:B------:R-:W-:Y:S01]  /*5040*/  UIADD3 UR8, UR8, 0x180, URZ ;  /* 0x0000018008087890 */ /* 0x000fe2000fffe03f */
[----:B------:R-:W-:Y:S02]  /*5050*/  SEL R6, R6, RZ, P0 ;  /* 0x000000ff06067207 */ /* 0x000fe40000000000 */
[----:B------:R-:W-:-:S03]  /*5060*/  LOP3.LUT R5, R5, R14, RZ, 0x3c, !PT ;  /* 0x0000000e05057212 */ /* 0x000fc600078e3cff */
[----:B------:R-:W-:-:S03]  /*5070*/  UIADD3 UR24, UR11, 0x24180, URZ ;  /* 0x000241800b187890 */ /* 0x000fc6000fffe03f */
[----:B------:R-:W-:Y:S02]  /*5080*/  UMOV UR11, UR25 ;  /* 0x00000019000b7c82 */ /* 0x000fe40008000000 */
[----:B------:R0:W-:Y:S02]  /*5090*/  UTMALDG.3D.MULTICAST [UR8], [UR14], UR20, desc[UR16] ;  /* 0x000010080e0073b4 */ /* 0x0001e40008011814 */
[----:B0-----:R-:W-:Y:S01]  /*50a0*/  UMOV UR8, UR24 ;  /* 0x0000001800087c82 */ /* 0x001fe20008000000 */
[----:B------:R-:W-:Y:S02]  /*50b0*/  UMOV UR11, UR26 ;  /* 0x0000001a000b7c82 */ /* 0x000fe40008000000 */
[----:B------:R0:W-:Y:S02]  /*50c0*/  UTMALDG.3D.MULTICAST [UR8], [UR32], UR30, desc[UR16] ;  /* 0x00001008200073b4 */ /* 0x0001e4000801181e */
[----:B0-----:R-:W-:Y:S05]  /*50d0*/  @P1 BRA `(.L_x_111) ;  /* 0xfffffffc00381947 */ /* 0x001fea000383ffff */
.L_x_108:
[----:B------:R-:W-:Y:S05]  /*50e0*/  BSYNC B1 ;  /* 0x0000000000017941 */ /* 0x000fea0003800000 */
.L_x_107:
[----:B------:R-:W-:Y:S01]  /*50f0*/  LOP3.LUT P1, RZ, R10, 0xff, RZ, 0xc0, !PT ;  /* 0x000000ff0aff7812 */ /* 0x000fe2000782c0ff */
[C---:B------:R-:W-:Y:S01]  /*5100*/  IMAD.IADD R12, R3.reuse, 0x1, R12 ;  /* 0x00000001030c7824 */ /* 0x040fe200078e020c */
[----:B------:R-:W-:Y:S01]  /*5110*/  ULDC.64 UR8, c[0x0][0x650] ;  /* 0x0001940000087ab9 */ /* 0x000fe20000000a00 */
[C---:B------:R-:W-:Y:S01]  /*5120*/  ISETP.GE.U32.AND P2, PT, R3.reuse, 0x9, PT ;  /* 0x000000090300780c */ /* 0x040fe20003f46070 */
[----:B------:R-:W-:Y:S01]  /*5130*/  BSSY B1, `(.L_x_112) ;  /* 0x000006a000017945 */ /* 0x000fe20003800000 */
[----:B------:R-:W-:Y:S01]  /*5140*/  IMAD.MOV.U32 R11, RZ, RZ, -0x1 ;  /* 0xffffffffff0b7424 */ /* 0x000fe200078e00ff */
[----:B------:R-:W-:Y:S01]  /*5150*/  ISETP.GT.U32.AND P0, PT, R12, 0x8, PT ;  /* 0x000000080c00780c */ /* 0x000fe20003f04070 */
[----:B------:R-:W-:Y:S01]  /*5160*/  IMAD.MOV.U32 R20, RZ, RZ, -0x1 ;  /* 0xffffffffff147424 */ /* 0x000fe200078e00ff */
[----:B------:R-:W-:Y:S01]  /*5170*/  PRMT R10, RZ, 0x7610, R10 ;  /* 0x00007610ff0a7816 */ /* 0x000fe2000000000a */
[----:B------:R-:W-:Y:S01]  /*5180*/  IMAD.MOV.U32 R13, RZ, RZ, -0x1 ;  /* 0xffffffffff0d7424 */ /* 0x000fe200078e00ff */
[----:B------:R-:W-:-:S03]  /*5190*/  ISETP.LT.U32.AND P0, PT, R3, 0x9, P0 ;  /* 0x000000090300780c */ /* 0x000fc60000701070 */
[----:B------:R-:W0:Y:S01]  /*51a0*/  @P1 S2R R5, SR_CgaCtaId ;  /* 0x0000000000051919 */ /* 0x000e220000008800 */
[----:B------:R-:W-:-:S04]  /*51b0*/  @P1 MOV R4, 0x400 ;  /* 0x0000040000041802 */ /* 0x000fc80000000f00 */
[----:B0-----:R-:W-:Y:S01]  /*51c0*/  @P1 LEA R6, R5, R4, 0x18 ;  /* 0x0000000405061211 */ /* 0x001fe200078ec0ff */
[----:B------:R-:W-:-:S03]  /*51d0*/  IMAD.WIDE.U32 R4, R12, 0x38e38e39, RZ ;  /* 0x38e38e390c047825 */ /* 0x000fc600078e00ff */
[----:B------:R0:W-:Y:S01]  /*51e0*/  @P1 SYNCS.ARRIVE.TRANS64.A1T0 RZ, [R6+URZ+0xa8], RZ ;  /* 0x0000a8ff06ff19a7 */ /* 0x0001e2000810003f */
[----:B------:R-:W-:Y:S02]  /*51f0*/  IADD3 R16, P1, R16, UR22, RZ ;  /* 0x0000001610107c10 */ /* 0x000fe4000ff3e0ff */
[----:B------:R-:W-:Y:S02]  /*5200*/  SHF.R.U32.HI R7, RZ, 0x1, R5 ;  /* 0x00000001ff077819 */ /* 0x000fe40000011605 */
[----:B------:R-:W-:Y:S02]  /*5210*/  SEL R5, RZ, 0x1, !P0 ;  /* 0x00000001ff057807 */ /* 0x000fe40004000000 */
[----:B------:R-:W-:Y:S01]  /*5220*/  IADD3.X R17, R17, UR21, RZ, P1, !PT ;  /* 0x0000001511117c10 */ /* 0x000fe20008ffe4ff */
[----:B------:R-:W-:Y:S01]  /*5230*/  IMAD R12, R7, -0x9, R12 ;  /* 0xfffffff7070c7824 */ /* 0x000fe200078e020c */
[----:B------:R-:W-:Y:S02]  /*5240*/  ISETP.GE.U32.AND P0, PT, R16, UR8, PT ;  /* 0x0000000810007c0c */ /* 0x000fe4000bf06070 */
[----:B------:R-:W-:-:S02]  /*5250*/  LOP3.LUT R0, R0, R5, RZ, 0x3c, !PT ;  /* 0x0000000500007212 */ /* 0x000fc400078e3cff */
[----:B------:R-:W-:Y:S02]  /*5260*/  ISETP.GE.U32.AND.EX P0, PT, R17, UR9, PT, P0 ;  /* 0x0000000911007c0c */ /* 0x000fe4000bf06100 */
[----:B------:R-:W-:Y:S02]  /*5270*/  @P2 LOP3.LUT R0, R0, 0x1, R7, 0x78, !PT ;  /* 0x0000000100002812 */ /* 0x000fe400078e7807 */
[----:B------:R-:W-:-:S09]  /*5280*/  PRMT R4, RZ, 0x7610, R4 ;  /* 0x00007610ff047816 */ /* 0x000fd20000000004 */
[----:B0-----:R-:W-:Y:S05]  /*5290*/  @P0 BRA `(.L_x_113) ;  /* 0x00000004004c0947 */ /* 0x001fea0003800000 */
[----:B------:R-:W0:Y:S01]  /*52a0*/  S2R R14, SR_CTAID.X ;  /* 0x00000000000e7919 */ /* 0x000e220000002500 */
[----:B------:R-:W-:Y:S01]  /*52b0*/  ULDC.64 UR8, c[0x0][0x628] ;  /* 0x00018a0000087ab9 */ /* 0x000fe20000000a00 */
[----:B------:R-:W1:Y:S01]  /*52c0*/  LDC R15, c[0x0][0x144] ;  /* 0x00005100ff0f7b82 */ /* 0x000e620000000800 */
[----:B------:R-:W-:Y:S01]  /*52d0*/  ISETP.NE.U32.AND P0, PT, RZ, UR8, PT ;  /* 0x00000008ff007c0c */ /* 0x000fe2000bf05070 */
[----:B------:R-:W2:Y:S01]  /*52e0*/  S2R R11, SR_CTAID.Y ;  /* 0x00000000000b7919 */ /* 0x000ea20000002600 */
[----:B------:R-:W-:Y:S01]  /*52f0*/  ULDC UR10, c[0x0][0x150] ;  /* 0x00005400000a7ab9 */ /* 0x000fe20000000800 */
[----:B------:R-:W-:Y:S01]  /*5300*/  ULDC UR11, c[0x0][0x630] ;  /* 0x00018c00000b7ab9 */ /* 0x000fe20000000800 */
[----:B------:R-:W-:Y:S01]  /*5310*/  ISETP.NE.AND.EX P0, PT, RZ, UR9, PT, P0 ;  /* 0x00000009ff007c0c */ /* 0x000fe2000bf05300 */
[----:B------:R-:W-:Y:S01]  /*5320*/  IMAD.MOV.U32 R4, RZ, RZ, R16 ;  /* 0x000000ffff047224 */ /* 0x000fe200078e0010 */
[----:B0-----:R-:W-:-:S05]  /*5330*/  I2FP.F32.U32 R5, R14 ;  /* 0x0000000e00057245 */ /* 0x001fca0000201000 */
[----:B------:R-:W-:Y:S01]  /*5340*/  FMUL R20, R5, UR10 ;  /* 0x0000000a05147c20 */ /* 0x000fe20008400000 */
[----:B------:R-:W-:-:S05]  /*5350*/  IMAD.MOV.U32 R5, RZ, RZ, R17 ;  /* 0x000000ffff057224 */ /* 0x000fca00078e0011 */
[----:B--2---:R-:W-:Y:S05]  /*5360*/  @!P0 BRA `(.L_x_114) ;  /* 0x0000000000288947 */ /* 0x004fea0003800000 */
[----:B------:R-:W-:Y:S02]  /*5370*/  ULDC UR10, c[0x0][0x634] ;  /* 0x00018d00000a7ab9 */ /* 0x000fe40000000800 */
[----:B------:R-:W-:-:S05]  /*5380*/  IADD3 R5, P0, R16, UR10, RZ ;  /* 0x0000000a10057c10 */ /* 0x000fca000ff1e0ff */
[----:B------:R-:W-:-:S04]  /*5390*/  IMAD.X R13, RZ, RZ, R17, P0 ;  /* 0x000000ffff0d7224 */ /* 0x000fc800000e0611 */
[----:B------:R-:W-:-:S04]  /*53a0*/  IMAD.WIDE.U32 R6, R13, UR8, RZ ;  /* 0x000000080d067c25 */ /* 0x000fc8000f8e00ff */
[----:B------:R-:W-:-:S04]  /*53b0*/  IMAD.WIDE.U32 R6, P0, R5, UR9, R6 ;  /* 0x0000000905067c25 */ /* 0x000fc8000f800006 */
[----:B------:R-:W-:-:S04]  /*53c0*/  IMAD.WIDE.U32 R4, R5, UR8, RZ ;  /* 0x0000000805047c25 */ /* 0x000fc8000f8e00ff */
[----:B------:R-:W-:Y:S01]  /*53d0*/  IMAD.MOV.U32 R4, RZ, RZ, R7 ;  /* 0x000000ffff047224 */ /* 0x000fe200078e0007 */
[----:B------:R-:W-:Y:S01]  /*53e0*/  IADD3 RZ, P1, R5, R6, RZ ;  /* 0x0000000605ff7210 */ /* 0x000fe20007f3e0ff */
[----:B------:R-:W-:-:S04]  /*53f0*/  IMAD.X R5, RZ, RZ, RZ, P0 ;  /* 0x000000ffff057224 */ /* 0x000fc800000e06ff */
[----:B------:R-:W-:-:S08]  /*5400*/  IMAD.WIDE.U32.X R4, R13, UR9, R4, P1 ;  /* 0x000000090d047c25 */ /* 0x000fd000088e0404 */
.L_x_114:
[--C-:B------:R-:W-:Y:S01]  /*5410*/  SHF.R.U64 R13, R4, UR11, R5.reuse ;  /* 0x0000000b040d7c19 */ /* 0x100fe20008001205 */
[----:B------:R-:W0:Y:S01]  /*5420*/  F2I.U32.TRUNC.NTZ R20, R20 ;  /* 0x0000001400147305 */ /* 0x000e22000020f000 */
[----:B------:R-:W-:Y:S01]  /*5430*/  SHF.R.U32.HI R4, RZ, UR11, R5 ;  /* 0x0000000bff047c19 */ /* 0x000fe20008011605 */
[----:B------:R-:W-:Y:S01]  /*5440*/  ULDC.64 UR8, c[0x0][0x620] ;  /* 0x0001880000087ab9 */ /* 0x000fe20000000a00 */
[----:B------:R-:W-:Y:S01]  /*5450*/  IADD3 R7, P0, RZ, -R13, RZ ;  /* 0x8000000dff077210 */ /* 0x000fe20007f1e0ff */
[----:B------:R-:W-:Y:S01]  /*5460*/  ULDC.64 UR10, c[0x0][0x640] ;  /* 0x00019000000a7ab9 */ /* 0x000fe20000000a00 */
[----:B------:R-:W2:Y:S03]  /*5470*/  LDC R22, c[0x0][0x148] ;  /* 0x00005200ff167b82 */ /* 0x000ea60000000800 */
[----:B------:R-:W-:Y:S01]  /*5480*/  IMAD.X R4, RZ, RZ, ~R4, P0 ;  /* 0x000000ffff047224 */ /* 0x000fe200000e0e04 */
[----:B------:R-:W-:-:S03]  /*5490*/  ISETP.NE.U32.AND P0, PT, RZ, UR10, PT ;  /* 0x0000000aff007c0c */ /* 0x000fc6000bf05070 */
[----:B------:R-:W-:Y:S01]  /*54a0*/  IMAD R6, R4, UR8, RZ ;  /* 0x0000000804067c24 */ /* 0x000fe2000f8e02ff */
[----:B------:R-:W-:Y:S01]  /*54b0*/  ISETP.NE.AND.EX P0, PT, RZ, UR11, PT, P0 ;  /* 0x0000000bff007c0c */ /* 0x000fe2000bf05300 */
[----:B------:R-:W-:Y:S01]  /*54c0*/  IMAD.WIDE.U32 R4, R7, UR8, R16 ;  /* 0x0000000807047c25 */ /* 0x000fe2000f8e0010 */
[----:B------:R-:W-:-:S03]  /*54d0*/  ULDC UR8, c[0x0][0x618] ;  /* 0x0001860000087ab9 */ /* 0x000fc60000000800 */
[----:B------:R-:W-:Y:S01]  /*54e0*/  IMAD R7, R7, UR9, R6 ;  /* 0x0000000907077c24 */ /* 0x000fe2000f8e0206 */
[----:B------:R-:W-:Y:S01]  /*54f0*/  ULDC UR9, c[0x0][0x154] ;  /* 0x0000550000097ab9 */ /* 0x000fe20000000800 */
[----:B0-----:R-:W-:Y:S02]  /*5500*/  IMAD.MOV R6, RZ, RZ, -R20 ;  /* 0x000000ffff067224 */ /* 0x001fe400078e0a14 */
[----:B------:R-:W-:Y:S02]  /*5510*/  IMAD.IADD R5, R5, 0x1, R7 ;  /* 0x0000000105057824 */ /* 0x000fe400078e0207 */
[----:B-1----:R-:W-:Y:S01]  /*5520*/  IMAD R14, R15, R6, R14 ;  /* 0x000000060f0e7224 */ /* 0x002fe200078e020e */
[----:B------:R-:W-:Y:S02]  /*5530*/  I2FP.F32.U32 R6, R11 ;  /* 0x0000000b00067245 */ /* 0x000fe40000201000 */
[--C-:B------:R-:W-:Y:S02]  /*5540*/  SHF.R.U64 R15, R4, UR8, R5.reuse ;  /* 0x00000008040f7c19 */ /* 0x100fe40008001205 */
[----:B------:R-:W-:Y:S01]  /*5550*/  SHF.R.U32.HI R4, RZ, UR8, R5 ;  /* 0x00000008ff047c19 */ /* 0x000fe20008011605 */
[----:B------:R-:W-:Y:S01]  /*5560*/  FMUL R6, R6, UR9 ;  /* 0x0000000906067c20 */ /* 0x000fe20008400000 */
[----:B------:R-:W-:-:S02]  /*5570*/  ULDC UR8, c[0x0][0x608] ;  /* 0x0001820000087ab9 */ /* 0x000fc40000000800 */
[--C-:B------:R-:W-:Y:S01]  /*5580*/  SHF.R.U64 R21, R15, UR8, R4.reuse ;  /* 0x000000080f157c19 */ /* 0x100fe20008001204 */
[----:B------:R0:W1:Y:S01]  /*5590*/  F2I.U32.TRUNC.NTZ R24, R6 ;  /* 0x0000000600187305 */ /* 0x000062000020f000 */
[----:B------:R-:W-:Y:S01]  /*55a0*/  SHF.R.U32.HI R4, RZ, UR8, R4 ;  /* 0x00000008ff047c19 */ /* 0x000fe20008011604 */
[----:B------:R-:W-:-:S03]  /*55b0*/  ULDC UR8, c[0x0][0x658] ;  /* 0x0001960000087ab9 */ /* 0x000fc60000000800 */
[--C-:B------:R-:W-:Y:S02]  /*55c0*/  SHF.R.U64 R20, R21, UR8, R4.reuse ;  /* 0x0000000815147c19 */ /* 0x100fe40008001204 */
[----:B------:R-:W-:-:S03]  /*55d0*/  SHF.R.U32.HI R23, RZ, UR8, R4 ;  /* 0x00000008ff177c19 */ /* 0x000fc60008011604 */
[----:B------:R-:W-:Y:S02]  /*55e0*/  IMAD.MOV.U32 R4, RZ, RZ, R20 ;  /* 0x000000ffff047224 */ /* 0x000fe400078e0014 */
[----:B------:R-:W-:Y:S01]  /*55f0*/  IMAD.MOV.U32 R5, RZ, RZ, R23 ;  /* 0x000000ffff057224 */ /* 0x000fe200078e0017 */
[----:B0-----:R-:W-:Y:S06]  /*5600*/  @!P0 BRA `(.L_x_115) ;  /* 0x0000000000288947 */ /* 0x001fec0003800000 */
        /* <DEDUP_REMOVED lines=10> */
.L_x_115:
[----:B------:R-:W-:Y:S01]  /*56b0*/  ISETP.NE.AND P0, PT, R2, 0x1, PT ;  /* 0x000000010200780c */ /* 0x000fe20003f05270 */
[----:B------:R-:W-:Y:S01]  /*56c0*/  ULDC UR8, c[0x0][0x648] ;  /* 0x0001920000087ab9 */ /* 0x000fe20000000800 */
[----:B-1----:R-:W-:Y:S01]  /*56d0*/  IMAD.MOV R24, RZ, RZ, -R24 ;  /* 0x000000ffff187224 */ /* 0x002fe200078e0a18 */
[----:B------:R-:W-:Y:S01]  /*56e0*/  SHF.R.U64 R4, R4, UR8, R5 ;  /* 0x0000000804047c19 */ /* 0x000fe20008001205 */
[----:B------:R-:W-:Y:S01]  /*56f0*/  ULDC UR8, c[0x0][0x638] ;  /* 0x00018e0000087ab9 */ /* 0x000fe20000000800 */
[----:B------:R-:W-:Y:S01]  /*5700*/  LOP3.LUT R21, R21, UR13, RZ, 0xc0, !PT ;  /* 0x0000000d15157c12 */ /* 0x000fe2000f8ec0ff */
[----:B------:R-:W-:Y:S02]  /*5710*/  ULDC UR9, c[0x0][0x610] ;  /* 0x0001840000097ab9 */ /* 0x000fe40000000800 */
[----:B------:R-:W-:Y:S02]  /*5720*/  IMAD.MOV R5, RZ, RZ, -R4 ;  /* 0x000000ffff057224 */ /* 0x000fe400078e0a04 */
[----:B------:R-:W-:-:S02]  /*5730*/  IMAD R21, R4, UR5, R21 ;  /* 0x0000000504157c24 */ /* 0x000fc4000f8e0215 */
[----:B------:R-:W-:Y:S01]  /*5740*/  IMAD R20, R5, UR8, R20 ;  /* 0x0000000805147c24 */ /* 0x000fe2000f8e0214 */
[----:B------:R-:W-:Y:S01]  /*5750*/  ULDC UR8, c[0x0][0x600] ;  /* 0x0001800000087ab9 */ /* 0x000fe20000000800 */
[----:B--2---:R-:W-:Y:S01]  /*5760*/  @P0 IMAD R14, R22, R24, R11 ;  /* 0x00000018160e0224 */ /* 0x004fe200078e020b */
[----:B------:R-:W-:Y:S01]  /*5770*/  LOP3.LUT R11, R15, UR4, RZ, 0xc0, !PT ;  /* 0x000000040f0b7c12 */ /* 0x000fe2000f8ec0ff */
[----:B------:R-:W-:Y:S02]  /*5780*/  IMAD.MOV.U32 R4, RZ, RZ, 0x1 ;  /* 0x00000001ff047424 */ /* 0x000fe400078e00ff */
[----:B------:R-:W-:Y:S02]  /*5790*/  IMAD R14, R21, UR9, R14 ;  /* 0x00000009150e7c24 */ /* 0x000fe4000f8e020e */
[----:B------:R-:W-:-:S05]  /*57a0*/  IMAD R11, R20, UR8, R11 ;  /* 0x00000008140b7c24 */ /* 0x000fca000f8e020b */
[----:B------:R-:W-:Y:S02]  /*57b0*/  SEL R20, R11, R14, !P0 ;  /* 0x0000000e0b147207 */ /* 0x000fe40004000000 */
[----:B------:R-:W-:-:S07]  /*57c0*/  SEL R11, R14, R11, !P0 ;  /* 0x0000000b0e0b7207 */ /* 0x000fce0004000000 */
.L_x_113:
[----:B------:R-:W-:Y:S05]  /*57d0*/  BSYNC B1 ;  /* 0x0000000000017941 */ /* 0x000fea0003800000 */
.L_x_112:
[----:B------:R-:W-:-:S13]  /*57e0*/  LOP3.LUT P0, RZ, R4, 0xff, RZ, 0xc0, !PT ;  /* 0x000000ff04ff7812 */ /* 0x000fda000780c0ff */
[----:B------:R-:W-:Y:S05]  /*57f0*/  @P0 BRA `(.L_x_116) ;  /* 0xfffffff400380947 */ /* 0x000fea000383ffff */
[----:B------:R-:W-:Y:S05]  /*5800*/  BSYNC B0 ;  /* 0x0000000000007941 */ /* 0x000fea0003800000 */
.L_x_105:
[----:B------:R-:W-:-:S03]  /*5810*/  UMOV UR8, 0xffffffff ;  /* 0xffffffff00087882 */ /* 0x000fc60000000000 */
[----:B------:R-:W-:Y:S05]  /*5820*/  BRA.DIV UR8, `(.L_x_117) ;  /* 0x0000000608c87947 */ /* 0x000fea000b800000 */
[----:B------:R-:W-:-:S13]  /*5830*/  ELECT P6, URZ, PT ;  /* 0x00000000003f782f */ /* 0x000fda00038c0000 */
.L_x_136:
[----:B------:R-:W-:Y:S04]  /*5840*/  BSSY B0, `(.L_x_118) ;  /* 0x0000058000007945 */ /* 0x000fe80003800000 */
[----:B------:R-:W-:Y:S05]  /*5850*/  @!P6 BRA `(.L_x_119) ;  /* 0x000000040058e947 */ /* 0x000fea0003800000 */
[----:B------:R-:W-:-:S04]  /*5860*/  LOP3.LUT R19, R19, 0x2, RZ, 0xfc, !PT ;  /* 0x0000000213137812 */ /* 0x000fc800078efcff */
[----:B------:R-:W-:-:S13]  /*5870*/  ISETP.NE.AND P0, PT, R19, 0x3, PT ;  /* 0x000000031300780c */ /* 0x000fda0003f05270 */
[----:B------:R-:W-:Y:S05]  /*5880*/  @!P0 BRA `(.L_x_120) ;  /* 0x0000000000048947 */ /* 0x000fea0003800000 */
[----:B------:R-:W-:Y:S01]  /*5890*/  BPT.TRAP 0x1 ;  /* 0x000000040000795c */ /* 0x000fe20000300000 */
.L_x_120:
[----:B------:R-:W0:Y:S01]  /*58a0*/  S2R R3, SR_CgaCtaId ;  /* 0x0000000000037919 */ /* 0x000e220000008800 */
[----:B------:R-:W-:-:S04]  /*58b0*/  MOV R2, 0x400 ;  /* 0x0000040000027802 */ /* 0x000fc80000000f00 */
[----:B0-----:R-:W-:Y:S02]  /*58c0*/  LEA R3, R3, R2, 0x18 ;  /* 0x0000000203037211 */ /* 0x001fe400078ec0ff */
[----:B------:R-:W-:-:S03]  /*58d0*/  SHF.L.U32 R2, R0, 0x1f, RZ ;  /* 0x0000001f00027819 */ /* 0x000fc600000006ff */
[----:B------:R-:W-:-:S04]  /*58e0*/  VIADD R3, R3, 0x48 ;  /* 0x0000004803037836 */ /* 0x000fc80000000000 */
[C---:B------:R-:W-:Y:S02]  /*58f0*/  IMAD R7, R12.reuse, 0x8, R3 ;  /* 0x000000080c077824 */ /* 0x040fe400078e0203 */
[----:B------:R-:W-:Y:S02]  /*5900*/  VIADD R12, R12, 0x1 ;  /* 0x000000010c0c7836 */ /* 0x000fe40000000000 */
[----:B------:R-:W0:Y:S03]  /*5910*/  SYNCS.PHASECHK.TRANS64.TRYWAIT P0, [R7+URZ], R2 ;  /* 0x00000002070075a7 */ /* 0x000e26000800017f */
[----:B------:R-:W-:-:S04]  /*5920*/  ISETP.NE.AND P1, PT, R12, 0x9, PT ;  /* 0x000000090c00780c */ /* 0x000fc80003f25270 */
[----:B------:R-:W-:Y:S02]  /*5930*/  SEL R5, RZ, 0x1, P1 ;  /* 0x00000001ff057807 */ /* 0x000fe40000800000 */
[----:B------:R-:W-:Y:S02]  /*5940*/  SEL R12, R12, RZ, P1 ;  /* 0x000000ff0c0c7207 */ /* 0x000fe40000800000 */
[----:B------:R-:W-:-:S03]  /*5950*/  LOP3.LUT R5, R0, R5, RZ, 0x3c, !PT ;  /* 0x0000000500057212 */ /* 0x000fc600078e3cff */
[----:B------:R-:W-:Y:S01]  /*5960*/  IMAD R9, R12, 0x8, R3 ;  /* 0x000000080c097824 */ /* 0x000fe200078e0203 */
[----:B------:R-:W-:Y:S01]  /*5970*/  SHF.L.U32 R4, R5, 0x1f, RZ ;  /* 0x0000001f05047819 */ /* 0x000fe200000006ff */
[----:B0-----:R-:W-:Y:S06]  /*5980*/  @!P0 BRA `(.L_x_121) ;  /* 0x0000000400908947 */ /* 0x001fec0003800000 */
.L_x_137:
[----:B------:R-:W1:Y:S01]  /*5990*/  SYNCS.PHASECHK.TRANS64.TRYWAIT P0, [R9+URZ], R4 ;  /* 0x00000004090075a7 */ /* 0x000e62000800017f */
[----:B------:R-:W-:-:S05]  /*59a0*/  VIADD R0, R12, 0x1 ;  /* 0x000000010c007836 */ /* 0x000fca0000000000 */
[----:B------:R-:W-:-:S04]  /*59b0*/  ISETP.NE.AND P1, PT, R0, 0x9, PT ;  /* 0x000000090000780c */ /* 0x000fc80003f25270 */
[----:B0-----:R-:W-:Y:S02]  /*59c0*/  SEL R2, RZ, 0x1, P1 ;  /* 0x00000001ff027807 */ /* 0x001fe40000800000 */
[----:B------:R-:W-:Y:S02]  /*59d0*/  SEL R0, R0, RZ, P1 ;  /* 0x000000ff00007207 */ /* 0x000fe40000800000 */
[----:B------:R-:W-:-:S03]  /*59e0*/  LOP3.LUT R7, R5, R2, RZ, 0x3c, !PT ;  /* 0x0000000205077212 */ /* 0x000fc600078e3cff */
[----:B------:R-:W-:Y:S01]  /*59f0*/  IMAD R6, R0, 0x8, R3 ;  /* 0x0000000800067824 */ /* 0x000fe200078e0203 */
[----:B------:R-:W-:Y:S01]  /*5a00*/  SHF.L.U32 R5, R7, 0x1f, RZ ;  /* 0x0000001f07057819 */ /* 0x000fe200000006ff */
[----:B-1----:R-:W-:Y:S06]  /*5a10*/  @!P0 BRA `(.L_x_122) ;  /* 0x0000000400808947 */ /* 0x002fec0003800000 */
.L_x_138:
[----:B------:R-:W1:Y:S01]  /*5a20*/  SYNCS.PHASECHK.TRANS64.TRYWAIT P0, [R6+URZ], R5 ;  /* 0x00000005060075a7 */ /* 0x000e62000800017f */
[----:B------:R-:W-:-:S05]  /*5a30*/  VIADD R0, R0, 0x1 ;  /* 0x0000000100007836 */ /* 0x000fca0000000000 */
[----:B------:R-:W-:-:S04]  /*5a40*/  ISETP.NE.AND P1, PT, R0, 0x9, PT ;  /* 0x000000090000780c */ /* 0x000fc80003f25270 */
[----:B------:R-:W-:Y:S02]  /*5a50*/  SEL R2, RZ, 0x1, P1 ;  /* 0x00000001ff027807 */ /* 0x000fe40000800000 */
[----:B------:R-:W-:Y:S02]  /*5a60*/  SEL R0, R0, RZ, P1 ;  /* 0x000000ff00007207 */ /* 0x000fe40000800000 */
[----:B------:R-:W-:-:S03]  /*5a70*/  LOP3.LUT R7, R7, R2, RZ, 0x3c, !PT ;  /* 0x0000000207077212 */ /* 0x000fc600078e3cff */
[----:B0-----:R-:W-:Y:S01]  /*5a80*/  IMAD R9, R0, 0x8, R3 ;  /* 0x0000000800097824 */ /* 0x001fe200078e0203 */
[----:B------:R-:W-:Y:S01]  /*5a90*/  SHF.L.U32 R4, R7, 0x1f, RZ ;  /* 0x0000001f07047819 */ /* 0x000fe200000006ff */
[----:B-1----:R-:W-:Y:S06]  /*5aa0*/  @!P0 BRA `(.L_x_123) ;  /* 0x0000000400708947 */ /* 0x002fec0003800000 */
.L_x_139:
        /* <DEDUP_REMOVED lines=9> */
.L_x_140:
        /* <DEDUP_REMOVED lines=9> */
.L_x_141:
        /* <DEDUP_REMOVED lines=9> */
.L_x_142:
        /* <DEDUP_REMOVED lines=9> */
.L_x_143:
[----:B------:R-:W1:Y:S01]  /*5cf0*/  SYNCS.PHASECHK.TRANS64.TRYWAIT P0, [R9+URZ], R4 ;  /* 0x00000004090075a7 */ /* 0x000e62000800017f */
[----:B------:R-:W-:-:S05]  /*5d00*/  VIADD R0, R0, 0x1 ;  /* 0x0000000100007836 */ /* 0x000fca0000000000 */
[----:B------:R-:W-:-:S04]  /*5d10*/  ISETP.NE.AND P1, PT, R0, 0x9, PT ;  /* 0x000000090000780c */ /* 0x000fc80003f25270 */
[----:B------:R-:W-:Y:S02]  /*5d20*/  SEL R2, RZ, 0x1, P1 ;  /* 0x00000001ff027807 */ /* 0x000fe40000800000 */
[----:B------:R-:W-:Y:S02]  /*5d30*/  SEL R0, R0, RZ, P1 ;  /* 0x000000ff00007207 */ /* 0x000fe40000800000 */
[----:B------:R-:W-:Y:S01]  /*5d40*/  LOP3.LUT R2, R7, R2, RZ, 0x3c, !PT ;  /* 0x0000000207027212 */ /* 0x000fe200078e3cff */
[----:B-1----:R-:W-:Y:S06]  /*5d50*/  @!P0 BRA `(.L_x_128) ;  /* 0x0000000400288947 */ /* 0x002fec0003800000 */
.L_x_144:
[----:B------:R-:W-:Y:S01]  /*5d60*/  IMAD R3, R0, 0x8, R3 ;  /* 0x0000000800037824 */ /* 0x000fe200078e0203 */
[----:B------:R-:W-:-:S07]  /*5d70*/  SHF.L.U32 R0, R2, 0x1f, RZ ;  /* 0x0000001f02007819 */ /* 0x000fce00000006ff */
.L_x_129:
[----:B--2---:R2:W3:Y:S02]  /*5d80*/  SYNCS.PHASECHK.TRANS64.TRYWAIT P0, [R3+URZ], R0 ;  /* 0x00000000030075a7 */ /* 0x0044e4000800017f */
[----:B---3--:R-:W-:Y:S05]  /*5d90*/  @!P0 NANOSLEEP.SYNCS 0x989680 ;  /* 0x009896800000895d */ /* 0x008fea0003900000 */
[----:B------:R-:W3:Y:S02]  /*5da0*/  @!P0 SYNCS.PHASECHK.TRANS64 P0, [R3+URZ], R0 ;  /* 0x00000000030085a7 */ /* 0x000ee4000800007f */
[----:B---3--:R-:W-:Y:S05]  /*5db0*/  @!P0 BRA `(.L_x_129) ;  /* 0xfffffffc00f08947 */ /* 0x008fea000383ffff */
.L_x_119:
[----:B------:R-:W-:Y:S05]  /*5dc0*/  BSYNC B0 ;  /* 0x0000000000007941 */ /* 0x000fea0003800000 */
.L_x_118:
[----:B------:R-:W-:Y:S05]  /*5dd0*/  EXIT ;  /* 0x000000000000794d */ /* 0x000fea0003800000 */
.L_x_22:
[----:B---3--:R3:W4:Y:S02]  /*5de0*/  SYNCS.PHASECHK.TRANS64.TRYWAIT P1, [R3+URZ], R0 ;  /* 0x00000000030075a7 */ /* 0x008724000802017f */
[----:B----4-:R-:W-:Y:S05]  /*5df0*/  @!P1 NANOSLEEP.SYNCS 0x989680 ;  /* 0x009896800000995d */ /* 0x010fea0003900000 */
[----:B------:R-:W4:Y:S02]  /*5e00*/  @!P1 SYNCS.PHASECHK.TRANS64 P1, [R3+URZ], R0 ;  /* 0x00000000030095a7 */ /* 0x000f24000802007f */
[----:B----4-:R-:W-:Y:S05]  /*5e10*/  @!P1 BRA `(.L_x_22) ;  /* 0xfffffffc00f09947 */ /* 0x010fea000383ffff */
[----:B------:R-:W-:Y:S05]  /*5e20*/  BRA `(.L_x_21) ;  /* 0xffffffb400f47947 */ /* 0x000fea000383ffff */
.L_x_27:
[----:B-1----:R1:W2:Y:S02]  /*5e30*/  SYNCS.PHASECHK.TRANS64.TRYWAIT P1, [R5+URZ], R4 ;  /* 0x00000004050075a7 */ /* 0x0022a4000802017f */
[----:B--2---:R-:W-:Y:S05]  /*5e40*/  @!P1 NANOSLEEP.SYNCS 0x989680 ;  /* 0x009896800000995d */ /* 0x004fea0003900000 */
[----:B------:R-:W2:Y:S02]  /*5e50*/  @!P1 SYNCS.PHASECHK.TRANS64 P1, [R5+URZ], R4 ;  /* 0x00000004050095a7 */ /* 0x000ea4000802007f */
[----:B--2---:R-:W-:Y:S05]  /*5e60*/  @!P1 BRA `(.L_x_27) ;  /* 0xfffffffc00f09947 */ /* 0x004fea000383ffff */
[----:B------:R-:W-:Y:S05]  /*5e70*/  BRA `(.L_x_26) ;  /* 0xffffffb800e47947 */ /* 0x000fea000383ffff */
.L_x_106:
[----:B------:R-:W-:Y:S01]  /*5e80*/  BSSY B1, `(.L_x_130) ;  /* 0x0000006000017945 */ /* 0x000fe20003800000 */
[----:B------:R-:W-:-:S07]  /*5e90*/  IMAD.MOV.U32 R15, RZ, RZ, -0x1 ;  /* 0xffffffffff0f7424 */ /* 0x000fce00078e00ff */
[----:B------:R-:W-:Y:S05]  /*5ea0*/  WARPSYNC.COLLECTIVE R15, `(.L_x_131) ;  /* 0x000000000f0c7348 */ /* 0x000fea0003c00000 */
[----:B------:R-:W-:Y:S02]  /*5eb0*/  ELECT P6, UR62, PT ;  /* 0x00000000003e782f */ /* 0x000fe400038c0000 */
[----:B------:R-:W-:Y:S01]  /*5ec0*/  MOV R14, UR62 ;  /* 0x0000003e000e7c02 */ /* 0x000fe20008000f00 */
[----:B------:R-:W-:Y:S10]  /*5ed0*/  ENDCOLLECTIVE ;  /* 0x000000000000791b */ /* 0x000ff40003800000 */
.L_x_131:
[----:B------:R-:W-:Y:S05]  /*5ee0*/  BSYNC B1 ;  /* 0x0000000000017941 */ /* 0x000fea0003800000 */
.L_x_130:
[----:B------:R-:W-:Y:S05]  /*5ef0*/  BRA `(.L_x_132) ;  /* 0xffffffec00847947 */ /* 0x000fea000383ffff */
.L_x_109:
[----:B0-----:R0:W1:Y:S02]  /*5f00*/  SYNCS.PHASECHK.TRANS64.TRYWAIT P0, [R14+URZ+0x48], R7 ;  /* 0x000048070e0075a7 */ /* 0x001064000800017f */
[----:B-1----:R-:W-:Y:S05]  /*5f10*/  @!P0 NANOSLEEP.SYNCS 0x989680 ;  /* 0x009896800000895d */ /* 0x002fea0003900000 */
[----:B------:R-:W1:Y:S02]  /*5f20*/  @!P0 SYNCS.PHASECHK.TRANS64 P0, [R14+URZ+0x48], R7 ;  /* 0x000048070e0085a7 */ /* 0x000e64000800007f */
[----:B-1----:R-:W-:Y:S05]  /*5f30*/  @!P0 BRA `(.L_x_109) ;  /* 0xfffffffc00f08947 */ /* 0x002fea000383ffff */
[----:B------:R-:W-:Y:S05]  /*5f40*/  BRA `(.L_x_133) ;  /* 0xffffffec00c07947 */ /* 0x000fea000383ffff */
.L_x_117:
[----:B------:R-:W-:Y:S01]  /*5f50*/  BSSY B0, `(.L_x_134) ;  /* 0x0000006000007945 */ /* 0x000fe20003800000 */
[----:B------:R-:W-:-:S07]  /*5f60*/  IMAD.MOV.U32 R15, RZ, RZ, -0x1 ;  /* 0xffffffffff0f7424 */ /* 0x000fce00078e00ff */
[----:B------:R-:W-:Y:S05]  /*5f70*/  WARPSYNC.COLLECTIVE R15, `(.L_x_135) ;  /* 0x000000000f0c7348 */ /* 0x000fea0003c00000 */
[----:B------:R-:W-:Y:S02]  /*5f80*/  ELECT P6, UR62, PT ;  /* 0x00000000003e782f */ /* 0x000fe400038c0000 */
[----:B------:R-:W-:Y:S01]  /*5f90*/  MOV R14, UR62 ;  /* 0x0000003e000e7c02 */ /* 0x000fe20008000f00 */
[----:B------:R-:W-:Y:S10]  /*5fa0*/  ENDCOLLECTIVE ;  /* 0x000000000000791b */ /* 0x000ff40003800000 */
.L_x_135:
[----:B------:R-:W-:Y:S05]  /*5fb0*/  BSYNC B0 ;  /* 0x0000000000007941 */ /* 0x000fea0003800000 */
.L_x_134:
[----:B------:R-:W-:Y:S05]  /*5fc0*/  BRA `(.L_x_136) ;  /* 0xfffffff8001c7947 */ /* 0x000fea000383ffff */
.L_x_121:
[----:B0-----:R0:W1:Y:S02]  /*5fd0*/  SYNCS.PHASECHK.TRANS64.TRYWAIT P0, [R7+URZ], R2 ;  /* 0x00000002070075a7 */ /* 0x001064000800017f */
[----:B-1----:R-:W-:Y:S05]  /*5fe0*/  @!P0 NANOSLEEP.SYNCS 0x989680 ;  /* 0x009896800000895d */ /* 0x002fea0003900000 */
[----:B------:R-:W1:Y:S02]  /*5ff0*/  @!P0 SYNCS.PHASECHK.TRANS64 P0, [R7+URZ], R2 ;  /* 0x00000002070085a7 */ /* 0x000e64000800007f */
[----:B-1----:R-:W-:Y:S05]  /*6000*/  @!P0 BRA `(.L_x_121) ;  /* 0xfffffffc00f08947 */ /* 0x002fea000383ffff */
[----:B------:R-:W-:Y:S05]  /*6010*/  BRA `(.L_x_137) ;  /* 0xfffffff8005c7947 */ /* 0x000fea000383ffff */
.L_x_122:
[----:B0-----:R0:W1:Y:S02]  /*6020*/  SYNCS.PHASECHK.TRANS64.TRYWAIT P0, [R9+URZ], R4 ;  /* 0x00000004090075a7 */ /* 0x001064000800017f */
[----:B-1----:R-:W-:Y:S05]  /*6030*/  @!P0 NANOSLEEP.SYNCS 0x989680 ;  /* 0x009896800000895d */ /* 0x002fea0003900000 */
[----:B------:R-:W1:Y:S02]  /*6040*/  @!P0 SYNCS.PHASECHK.TRANS64 P0, [R9+URZ], R4 ;  /* 0x00000004090085a7 */ /* 0x000e64000800007f */
[----:B-1----:R-:W-:Y:S05]  /*6050*/  @!P0 BRA `(.L_x_122) ;  /* 0xfffffffc00f08947 */ /* 0x002fea000383ffff */
[----:B------:R-:W-:Y:S05]  /*6060*/  BRA `(.L_x_138) ;  /* 0xfffffff8006c7947 */ /* 0x000fea000383ffff */
.L_x_123:
[----:B0-----:R0:W1:Y:S02]  /*6070*/  SYNCS.PHASECHK.TRANS64.TRYWAIT P0, [R6+URZ], R5 ;  /* 0x00000005060075a7 */ /* 0x001064000800017f */
[----:B-1----:R-:W-:Y:S05]  /*6080*/  @!P0 NANOSLEEP.SYNCS 0x989680 ;  /* 0x009896800000895d */ /* 0x002fea0003900000 */
[----:B------:R-:W1:Y:S02]  /*6090*/  @!P0 SYNCS.PHASECHK.TRANS64 P0, [R6+URZ], R5 ;  /* 0x00000005060085a7 */ /* 0x000e64000800007f */
[----:B-1----:R-:W-:Y:S05]  /*60a0*/  @!P0 BRA `(.L_x_123) ;  /* 0xfffffffc00f08947 */ /* 0x002fea000383ffff */
[----:B------:R-:W-:Y:S05]  /*60b0*/  BRA `(.L_x_139) ;  /* 0xfffffff8007c7947 */ /* 0x000fea000383ffff */
.L_x_124:
[----:B0-----:R0:W1:Y:S02]  /*60c0*/  SYNCS.PHASECHK.TRANS64.TRYWAIT P0, [R9+URZ], R4 ;  /* 0x00000004090075a7 */ /* 0x001064000800017f */
[----:B-1----:R-:W-:Y:S05]  /*60d0*/  @!P0 NANOSLEEP.SYNCS 0x989680 ;  /* 0x009896800000895d */ /* 0x002fea0003900000 */
[----:B------:R-:W1:Y:S02]  /*60e0*/  @!P0 SYNCS.PHASECHK.TRANS64 P0, [R9+URZ], R4 ;  /* 0x00000004090085a7 */ /* 0x000e64000800007f */
[----:B-1----:R-:W-:Y:S05]  /*60f0*/  @!P0 BRA `(.L_x_124) ;  /* 0xfffffffc00f08947 */ /* 0x002fea000383ffff */
[----:B------:R-:W-:Y:S05]  /*6100*/  BRA `(.L_x_140) ;  /* 0xfffffff8008c7947 */ /* 0x000fea000383ffff */
.L_x_125:
[----:B0-----:R0:W1:Y:S02]  /*6110*/  SYNCS.PHASECHK.TRANS64.TRYWAIT P0, [R6+URZ], R5 ;  /* 0x00000005060075a7 */ /* 0x001064000800017f */
[----:B-1----:R-:W-:Y:S05]  /*6120*/  @!P0 NANOSLEEP.SYNCS 0x989680 ;  /* 0x009896800000895d */ /* 0x002fea0003900000 */
[----:B------:R-:W1:Y:S02]  /*6130*/  @!P0 SYNCS.PHASECHK.TRANS64 P0, [R6+URZ], R5 ;  /* 0x00000005060085a7 */ /* 0x000e64000800007f */
[----:B-1----:R-:W-:Y:S05]  /*6140*/  @!P0 BRA `(.L_x_125) ;  /* 0xfffffffc00f08947 */ /* 0x002fea000383ffff */
[----:B------:R-:W-:Y:S05]  /*6150*/  BRA `(.L_x_141) ;  /* 0xfffffff8009c7947 */ /* 0x000fea000383ffff */
.L_x_126:
[----:B0-----:R0:W1:Y:S02]  /*6160*/  SYNCS.PHASECHK.TRANS64.TRYWAIT P0, [R9+URZ], R4 ;  /* 0x00000004090075a7 */ /* 0x001064000800017f */
[----:B-1----:R-:W-:Y:S05]  /*6170*/  @!P0 NANOSLEEP.SYNCS 0x989680 ;  /* 0x009896800000895d */ /* 0x002fea0003900000 */
[----:B------:R-:W1:Y:S02]  /*6180*/  @!P0 SYNCS.PHASECHK.TRANS64 P0, [R9+URZ], R4 ;  /* 0x00000004090085a7 */ /* 0x000e64000800007f */
[----:B-1----:R-:W-:Y:S05]  /*6190*/  @!P0 BRA `(.L_x_126) ;  /* 0xfffffffc00f08947 */ /* 0x002fea000383ffff */
[----:B------:R-:W-:Y:S05]  /*61a0*/  BRA `(.L_x_142) ;  /* 0xfffffff800ac7947 */ /* 0x000fea000383ffff */
.L_x_127:
[----:B0-----:R0:W1:Y:S02]  /*61b0*/  SYNCS.PHASECHK.TRANS64.TRYWAIT P0, [R6+URZ], R5 ;  /* 0x00000005060075a7 */ /* 0x001064000800017f */
[----:B-1----:R-:W-:Y:S05]  /*61c0*/  @!P0 NANOSLEEP.SYNCS 0x989680 ;  /* 0x009896800000895d */ /* 0x002fea0003900000 */
[----:B------:R-:W1:Y:S02]  /*61d0*/  @!P0 SYNCS.PHASECHK.TRANS64 P0, [R6+URZ], R5 ;  /* 0x00000005060085a7 */ /* 0x000e64000800007f */
[----:B-1----:R-:W-:Y:S05]  /*61e0*/  @!P0 BRA `(.L_x_127) ;  /* 0xfffffffc00f08947 */ /* 0x002fea000383ffff */
[----:B------:R-:W-:Y:S05]  /*61f0*/  BRA `(.L_x_143) ;  /* 0xfffffff800bc7947 */ /* 0x000fea000383ffff */
.L_x_128:
[----:B-1----:R1:W2:Y:S02]  /*6200*/  SYNCS.PHASECHK.TRANS64.TRYWAIT P0, [R9+URZ], R4 ;  /* 0x00000004090075a7 */ /* 0x0022a4000800017f */
[----:B--2---:R-:W-:Y:S05]  /*6210*/  @!P0 NANOSLEEP.SYNCS 0x989680 ;  /* 0x009896800000895d */ /* 0x004fea0003900000 */
[----:B------:R-:W2:Y:S02]  /*6220*/  @!P0 SYNCS.PHASECHK.TRANS64 P0, [R9+URZ], R4 ;  /* 0x00000004090085a7 */ /* 0x000ea4000800007f */
[----:B--2---:R-:W-:Y:S05]  /*6230*/  @!P0 BRA `(.L_x_128) ;  /* 0xfffffffc00f08947 */ /* 0x004fea000383ffff */
[----:B------:R-:W-:Y:S05]  /*6240*/  BRA `(.L_x_144) ;  /* 0xfffffff800c47947 */ /* 0x000fea000383ffff */
.L_x_145:
[----:B------:R-:W-:-:S00]  /*6250*/  BRA `(.L_x_145) ;  /* 0xfffffffc00fc7947 */ /* 0x000fc0000383ffff */
[----:B------:R-:W-:-:S00]  /*6260*/  NOP ;  /* 0x0000000000007918 */ /* 0x000fc00000000000 */
        /* <DEDUP_REMOVED lines=9> */
.L_x_146:


//--------------------- .nv.global.init           --------------------------
	.section	.nv.global.init,"aw",@progbits
.nv.global.init:
	.type		$str$22,@object
	.size		$str$22,($str$23 - $str$22)
$str$22:
        /*0000*/ 	.byte	0x6b, 0x5f, 0x74, 0x69, 0x6c, 0x65, 0x5f, 0x63, 0x6f, 0x75, 0x6e, 0x74, 0x20, 0x3e, 0x3d, 0x20
        /*0010*/ 	.byte	0x31, 0x00
	.type		$str$23,@object
	.size		$str$23,(__unnamed_1 - $str$23)
$str$23:
        /*0012*/ 	.byte	0x2f, 0x74, 0x6d, 0x70, 0x2f, 0x63, 0x75, 0x74, 0x6c, 0x61, 0x73, 0x73, 0x5f, 0x73, 0x77, 0x65
        /*0022*/ 	.byte	0x65, 0x70, 0x5f, 0x73, 0x72, 0x63, 0x2f, 0x69, 0x6e, 0x63, 0x6c, 0x75, 0x64, 0x65, 0x2f, 0x63
        /*0032*/ 	.byte	0x75, 0x74, 0x6c, 0x61, 0x73, 0x73, 0x2f, 0x67, 0x65, 0x6d, 0x6d, 0x2f, 0x63, 0x6f, 0x6c, 0x6c
        /*0042*/ 	.byte	0x65, 0x63, 0x74, 0x69, 0x76, 0x65, 0x2f, 0x73, 0x6d, 0x39, 0x30, 0x5f, 0x6d, 0x6d, 0x61, 0x5f
        /*0052*/ 	.byte	0x74, 0x6d, 0x61, 0x5f, 0x67, 0x6d, 0x6d, 0x61, 0x5f, 0x73, 0x73, 0x5f, 0x77, 0x61, 0x72, 0x70
        /*0062*/ 	.byte	0x73, 0x70, 0x65, 0x63, 0x69, 0x61, 0x6c, 0x69, 0x7a, 0x65, 0x64, 0x2e, 0x68, 0x70, 0x70, 0x00
	.type		__unnamed_1,@object
	.size		__unnamed_1,(.L_0 - __unnamed_1)
__unnamed_1:
        /*0072*/ 	.byte	0x76, 0x6f, 0x69, 0x64, 0x20, 0x63, 0x75, 0x74, 0x6c, 0x61, 0x73, 0x73, 0x3a, 0x3a, 0x67, 0x65
        /* <DEDUP_REMOVED lines=176> */
        /*0b82*/ 	.byte	0x74, 0x79, 0x5d, 0x00
.L_0:


//--------------------- .nv.shared._ZN7cutlass13device_kernelINS_4gemm6kernel13GemmUniversalIN4cute5tupleIJiiiiEEENS1_10collective13CollectiveMmaINS1_34MainloopSm90TmaGmmaWarpSpecializedILi9ENS5_IJNS4_1CILi4EEENSA_ILi2EEENSA_ILi1EEEEEENS1_35KernelTmaWarpSpecializedCooperativeEEENS5_IJNSA_ILi128EEENSA_ILi64EEENSA_ILi32EEEEEEfNS5_IJlSD_lEEEfSL_NS4_8TiledMMAINS4_8MMA_AtomIJNS4_4SM904GMMA29MMA_64x64x8_F32TF32TF32_SS_TNILNSP_7ScaleInE1ELSR_1EEEEEENS4_6LayoutINS5_IJSC_SD_SD_EEENS5_IJSD_NSA_ILi0EEESW_EEEEENS5_IJNS4_10UnderscoreESZ_SZ_EEEEENS4_23SM90_TMA_LOAD_MULTICASTENS4_14ComposedLayoutINS4_7SwizzleILi3ELi4ELi3EEENS4_18smem_ptr_flag_bitsILi32EEENSU_INS5_IJNSA_ILi8EEESJ_EEENS5_IJSJ_SD_EEEEEEEvNS4_8identityES12_S1C_vS1D_EENS_8epilogue10collective6detail29Sm90TmaWarpSpecializedAdapterINS1G_15DefaultEpilogueIfSL_SL_NS1F_6thread17LinearCombinationIfLi1EffLNS1K_9ScaleType4KindE0ELNS_15FloatRoundStyleE2EfEENS1_15EpilogueDefaultEEEEEvvEEEEvNT_6ParamsE --------------------------
	.section	.nv.shared._ZN7cutlass13device_kernelINS_4gemm6kernel13GemmUniversalIN4cute5tupleIJiiiiEEENS1_10collective13CollectiveMmaINS1_34MainloopSm90TmaGmmaWarpSpecializedILi9ENS5_IJNS4_1CILi4EEENSA_ILi2EEENSA_ILi1EEEEEENS1_35KernelTmaWarpSpecializedCooperativeEEENS5_IJNSA_ILi128EEENSA_ILi64EEENSA_ILi32EEEEEEfNS5_IJlSD_lEEEfSL_NS4_8TiledMMAINS4_8MMA_AtomIJNS4_4SM904GMMA29MMA_64x64x8_F32TF32TF32_SS_TNILNSP_7ScaleInE1ELSR_1EEEEEENS4_6LayoutINS5_IJSC_SD_SD_EEENS5_IJSD_NSA_ILi0EEESW_EEEEENS5_IJNS4_10UnderscoreESZ_SZ_EEEEENS4_23SM90_TMA_LOAD_MULTICASTENS4_14ComposedLayoutINS4_7SwizzleILi3ELi4ELi3EEENS4_18smem_ptr_flag_bitsILi32EEENSU_INS5_IJNSA_ILi8EEESJ_EEENS5_IJSJ_SD_EEEEEEEvNS4_8identityES12_S1C_vS1D_EENS_8epilogue10collective6detail29Sm90TmaWarpSpecializedAdapterINS1G_15DefaultEpilogueIfSL_SL_NS1F_6thread17LinearCombinationIfLi1EffLNS1K_9ScaleType4KindE0ELNS_15FloatRoundStyleE2EfEENS1_15EpilogueDefaultEEEEEvvEEEEvNT_6ParamsE,"aw",@nobits
	.sectionflags	@""
	.align	16
	.zero		1024


//--------------------- .nv.shared.reserved.0     --------------------------
	.section	.nv.shared.reserved.0,"aw",@nobits
	.weak		__nv_reservedSMEM_offset_0_alias
	.size		__nv_reservedSMEM_offset_0_alias, 0, 0
	.other		__nv_reservedSMEM_offset_0_alias,@"STO_CUDA_RESERVED_SHARED STV_DEFAULT"
__nv_reservedSMEM_offset_0_alias:
	.zero		0


//--------------------- .nv.global                --------------------------
	.section	.nv.global,"aw",@nobits
.nv.global:
	.type		_ZN40_INTERNAL_378ed2a0_4_k_cu_763704fe_309034cute1_E,@object
	.size		_ZN40_INTERNAL_378ed2a0_4_k_cu_763704fe_309034cute1_E,(_ZN40_INTERNAL_378ed2a0_4_k_cu_763704fe_309034cuda3std3__45__cpo6cbeginE - _ZN40_INTERNAL_378ed2a0_4_k_cu_763704fe_309034cute1_E)
_ZN40_INTERNAL_378ed2a0_4_k_cu_763704fe_309034cute1_E:
	.zero		1
	.type		_ZN40_INTERNAL_378ed2a0_4_k_cu_763704fe_309034cuda3std3__45__cpo6cbeginE,@object
	.size		_ZN40_INTERNAL_378ed2a0_4_k_cu_763704fe_309034cuda3std3__45__cpo6cbeginE,(_ZN40_INTERNAL_378ed2a0_4_k_cu_763704fe_309034cuda3std3__48in_placeE - _ZN40_INTERNAL_378ed2a0_4_k_cu_763704fe_309034cuda3std3__45__cpo6cbeginE)
_ZN40_INTERNAL_378ed2a0_4_k_cu_763704fe_309034cuda3std3__45__cpo6cbeginE:
	.zero		1
	.type		_ZN40_INTERNAL_378ed2a0_4_k_cu_763704fe_309034cuda3std3__48in_placeE,@object
	.size		_ZN40_INTERNAL_378ed2a0_4_k_cu_763704fe_309034cuda3std3__48in_placeE,(_ZN40_INTERNAL_378ed2a0_4_k_cu_763704fe_309034cuda3std6ranges3__45__cpo9iter_moveE - _ZN40_INTERNAL_378ed2a0_4_k_cu_763704fe_309034cuda3std3__48in_placeE)
_ZN40_INTERNAL_378ed2a0_4_k_cu_763704fe_309034cuda3std3__48in_placeE:
	.zero		1
	.type		_ZN40_INTERNAL_378ed2a0_4_k_cu_763704fe_309034cuda3std6ranges3__45__cpo9iter_moveE,@object
	.size		_ZN40_INTERNAL_378ed2a0_4_k_cu_763704fe_309034cuda3std6ranges3__45__cpo9iter_moveE,(_ZN40_INTERNAL_378ed2a0_4_k_cu_763704fe_309034cuda3std3__45__cpo5beginE - _ZN40_INTERNAL_378ed2a0_4_k_cu_763704fe_309034cuda3std6ranges3__45__cpo9iter_moveE)
_ZN40_INTERNAL_378ed2a0_4_k_cu_763704fe_309034cuda3std6ranges3__45__cpo9iter_moveE:
	.zero		1
	.type		_ZN40_INTERNAL_378ed2a0_4_k_cu_763704fe_309034cuda3std3__45__cpo5beginE,@object
	.size		_ZN40_INTERNAL_378ed2a0_4_k_cu_763704fe_309034cuda3std3__45__cpo5beginE,(_ZN40_INTERNAL_378ed2a0_4_k_cu_763704fe_309034cuda3std3__442_GLOBAL__N__378ed2a0_4_k_cu_763704fe_309036ignoreE - _ZN40_INTERNAL_378ed2a0_4_k_cu_763704fe_309034cuda3std3__45__cpo5beginE)
_ZN40_INTERNAL_378ed2a0_4_k_cu_763704fe_309034cuda3std3__45__cpo5beginE:
	.zero		1
	.type		_ZN40_INTERNAL_378ed2a0_4_k_cu_763704fe_309034cuda3std3__442_GLOBAL__N__378ed2a0_4_k_cu_763704fe_309036ignoreE,@object
	.size		_ZN40_INTERNAL_378ed2a0_4_k_cu_763704fe_309034cuda3std3__442_GLOBAL__N__378ed2a0_4_k_cu_763704fe_309036ignoreE,(_ZN40_INTERNAL_378ed2a0_4_k_cu_763704fe_309034cute7productE - _ZN40_INTERNAL_378ed2a0_4_k_cu_763704fe_309034cuda3std3__442_GLOBAL__N__378ed2a0_4_k_cu_763704fe_309036ignoreE)
_ZN40_INTERNAL_378ed2a0_4_k_cu_763704fe_309034cuda3std3__442_GLOBAL__N__378ed2a0_4_k_cu_763704fe_309036ignoreE:
	.zero		1
	.type		_ZN40_INTERNAL_378ed2a0_4_k_cu_763704fe_309034cute7productE,@object
	.size		_ZN40_INTERNAL_378ed2a0_4_k_cu_763704fe_309034cute7productE,(_ZN40_INTERNAL_378ed2a0_4_k_cu_763704fe_309034cuda3std3__45__cpo3endE - _ZN40_INTERNAL_378ed2a0_4_k_cu_763704fe_309034cute7productE)
_ZN40_INTERNAL_378ed2a0_4_k_cu_763704fe_309034cute7productE:
	.zero		1
	.type		_ZN40_INTERNAL_378ed2a0_4_k_cu_763704fe_309034cuda3std3__45__cpo3endE,@object
	.size		_ZN40_INTERNAL_378ed2a0_4_k_cu_763704fe_309034cuda3std3__45__cpo3endE,(_ZN40_INTERNAL_378ed2a0_4_k_cu_763704fe_309034cuda3std3__419piecewise_constructE - _ZN40_INTERNAL_378ed2a0_4_k_cu_763704fe_309034cuda3std3__45__cpo3endE)
_ZN40_INTERNAL_378ed2a0_4_k_cu_763704fe_309034cuda3std3__45__cpo3endE:
	.zero		1
	.type		_ZN40_INTERNAL_378ed2a0_4_k_cu_763704fe_309034cuda3std3__419piecewise_constructE,@object
	.size		_ZN40_INTERNAL_378ed2a0_4_k_cu_763704fe_309034cuda3std3__419piecewise_constructE,(_ZN40_INTERNAL_378ed2a0_4_k_cu_763704fe_309034cuda3std3__45__cpo4cendE - _ZN40_INTERNAL_378ed2a0_4_k_cu_763704fe_309034cuda3std3__419piecewise_constructE)
_ZN40_INTERNAL_378ed2a0_4_k_cu_763704fe_309034cuda3std3__419piecewise_constructE:
	.zero		1
	.type		_ZN40_INTERNAL_378ed2a0_4_k_cu_763704fe_309034cuda3std3__45__cpo4cendE,@object
	.size		_ZN40_INTERNAL_378ed2a0_4_k_cu_763704fe_309034cuda3std3__45__cpo4cendE,(_ZN40_INTERNAL_378ed2a0_4_k_cu_763704fe_309034cuda3std6ranges3__45__cpo4swapE - _ZN40_INTERNAL_378ed2a0_4_k_cu_763704fe_309034cuda3std3__45__cpo4cendE)
_ZN40_INTERNAL_378ed2a0_4_k_cu_763704fe_309034cuda3std3__45__cpo4cendE:
	.zero		1
	.type		_ZN40_INTERNAL_378ed2a0_4_k_cu_763704fe_309034cuda3std6ranges3__45__cpo4swapE,@object
	.size		_ZN40_INTERNAL_378ed2a0_4_k_cu_763704fe_309034cuda3std6ranges3__45__cpo4swapE,(.L_8 - _ZN40_INTERNAL_378ed2a0_4_k_cu_763704fe_309034cuda3std6ranges3__45__cpo4swapE)
_ZN40_INTERNAL_378ed2a0_4_k_cu_763704fe_309034cuda3std6ranges3__45__cpo4swapE:
	.zero		1
.L_8:


//--------------------- .nv.constant0._ZN7cutlass13device_kernelINS_4gemm6kernel13GemmUniversalIN4cute5tupleIJiiiiEEENS1_10collective13CollectiveMmaINS1_34MainloopSm90TmaGmmaWarpSpecializedILi9ENS5_IJNS4_1CILi4EEENSA_ILi2EEENSA_ILi1EEEEEENS1_35KernelTmaWarpSpecializedCooperativeEEENS5_IJNSA_ILi128EEENSA_ILi64EEENSA_ILi32EEEEEEfNS5_IJlSD_lEEEfSL_NS4_8TiledMMAINS4_8MMA_AtomIJNS4_4SM904GMMA29MMA_64x64x8_F32TF32TF32_SS_TNILNSP_7ScaleInE1ELSR_1EEEEEENS4_6LayoutINS5_IJSC_SD_SD_EEENS5_IJSD_NSA_ILi0EEESW_EEEEENS5_IJNS4_10UnderscoreESZ_SZ_EEEEENS4_23SM90_TMA_LOAD_MULTICASTENS4_14ComposedLayoutINS4_7SwizzleILi3ELi4ELi3EEENS4_18smem_ptr_flag_bitsILi32EEENSU_INS5_IJNSA_ILi8EEESJ_EEENS5_IJSJ_SD_EEEEEEEvNS4_8identityES12_S1C_vS1D_EENS_8epilogue10collective6detail29Sm90TmaWarpSpecializedAdapterINS1G_15DefaultEpilogueIfSL_SL_NS1F_6thread17LinearCombinationIfLi1EffLNS1K_9ScaleType4KindE0ELNS_15FloatRoundStyleE2EfEENS1_15EpilogueDefaultEEEEEvvEEEEvNT_6ParamsE --------------------------
	.section	.nv.constant0._ZN7cutlass13device_kernelINS_4gemm6kernel13GemmUniversalIN4cute5tupleIJiiiiEEENS1_10collective13CollectiveMmaINS1_34MainloopSm90TmaGmmaWarpSpecializedILi9ENS5_IJNS4_1CILi4EEENSA_ILi2EEENSA_ILi1EEEEEENS1_35KernelTmaWarpSpecializedCooperativeEEENS5_IJNSA_ILi128EEENSA_ILi64EEENSA_ILi32EEEEEEfNS5_IJlSD_lEEEfSL_NS4_8TiledMMAINS4_8MMA_AtomIJNS4_4SM904GMMA29MMA_64x64x8_F32TF32TF32_SS_TNILNSP_7ScaleInE1ELSR_1EEEEEENS4_6LayoutINS5_IJSC_SD_SD_EEENS5_IJSD_NSA_ILi0EEESW_EEEEENS5_IJNS4_10UnderscoreESZ_SZ_EEEEENS4_23SM90_TMA_LOAD_MULTICASTENS4_14ComposedLayoutINS4_7SwizzleILi3ELi4ELi3EEENS4_18smem_ptr_flag_bitsILi32EEENSU_INS5_IJNSA_ILi8EEESJ_EEENS5_IJSJ_SD_EEEEEEEvNS4_8identityES12_S1C_vS1D_EENS_8epilogue10collective6detail29Sm90TmaWarpSpecializedAdapterINS1G_15DefaultEpilogueIfSL_SL_NS1F_6thread17LinearCombinationIfLi1EffLNS1K_9ScaleType4KindE0ELNS_15FloatRoundStyleE2EfEENS1_15EpilogueDefaultEEEEEvvEEEEvNT_6ParamsE,"a",@progbits
	.sectionflags	@""
	.align	4
.nv.constant0._ZN7cutlass13device_kernelINS_4gemm6kernel13GemmUniversalIN4cute5tupleIJiiiiEEENS1_10collective13CollectiveMmaINS1_34MainloopSm90TmaGmmaWarpSpecializedILi9ENS5_IJNS4_1CILi4EEENSA_ILi2EEENSA_ILi1EEEEEENS1_35KernelTmaWarpSpecializedCooperativeEEENS5_IJNSA_ILi128EEENSA_ILi64EEENSA_ILi32EEEEEEfNS5_IJlSD_lEEEfSL_NS4_8TiledMMAINS4_8MMA_AtomIJNS4_4SM904GMMA29MMA_64x64x8_F32TF32TF32_SS_TNILNSP_7ScaleInE1ELSR_1EEEEEENS4_6LayoutINS5_IJSC_SD_SD_EEENS5_IJSD_NSA_ILi0EEESW_EEEEENS5_IJNS4_10UnderscoreESZ_SZ_EEEEENS4_23SM90_TMA_LOAD_MULTICASTENS4_14ComposedLayoutINS4_7SwizzleILi3ELi4ELi3EEENS4_18smem_ptr_flag_bitsILi32EEENSU_INS5_IJNSA_ILi8EEESJ_EEENS5_IJSJ_SD_EEEEEEEvNS4_8identityES12_S1C_vS1D_EENS_8epilogue10collective6detail29Sm90TmaWarpSpecializedAdapterINS1G_15DefaultEpilogueIfSL_SL_NS1F_6thread17LinearCombinationIfLi1EffLNS1K_9ScaleType4KindE0ELNS_15FloatRoundStyleE2EfEENS1_15EpilogueDefaultEEEEEvvEEEEvNT_6ParamsE:
	.zero		1664


//--------------------- SYMBOLS --------------------------

	.type		.nv.reservedSmem.offset0,@object
	.size		.nv.reservedSmem.offset0,0x4
	.type		__assertfail,@function
